	.headerflags	@"EF_CUDA_TEXMODE_UNIFIED EF_CUDA_64BIT_ADDRESS EF_CUDA_SM86 EF_CUDA_VIRTUAL_SM(EF_CUDA_SM86)"
	.elftype	@"ET_EXEC"


//--------------------- .nv.info                  --------------------------
	.section	.nv.info,"",@"SHT_CUDA_INFO"
	.align	4


	//----- nvinfo : EIATTR_REGCOUNT
	.align		4
        /*0000*/ 	.byte	0x04, 0x2f
        /*0002*/ 	.short	(.L_8 - .L_7)
	.align		4
.L_7:
        /*0004*/ 	.word	index@(triton_red_fused_add_embedding_native_layer_norm_0)
        /*0008*/ 	.word	0x00000027


	//----- nvinfo : EIATTR_MIN_STACK_SIZE
	.align		4
.L_8:
        /*000c*/ 	.byte	0x04, 0x12
        /*000e*/ 	.short	(.L_10 - .L_9)
	.align		4
.L_9:
        /*0010*/ 	.word	index@(triton_red_fused_add_embedding_native_layer_norm_0)
        /*0014*/ 	.word	0x00000000


	//----- nvinfo : EIATTR_FRAME_SIZE
	.align		4
.L_10:
        /*0018*/ 	.byte	0x04, 0x11
        /*001a*/ 	.short	(.L_12 - .L_11)
	.align		4
.L_11:
        /*001c*/ 	.word	index@(triton_red_fused_add_embedding_native_layer_norm_0)
        /*0020*/ 	.word	0x00000000


	//----- nvinfo : EIATTR_MIN_STACK_SIZE
	.align		4
.L_12:
        /*0024*/ 	.byte	0x04, 0x12
        /*0026*/ 	.short	(.L_14 - .L_13)
	.align		4
.L_13:
        /*0028*/ 	.word	index@(triton_red_fused_add_embedding_native_layer_norm_0)
        /*002c*/ 	.word	0x00000000
.L_14:


//--------------------- .nv.info.triton_red_fused_add_embedding_native_layer_norm_0 --------------------------
	.section	.nv.info.triton_red_fused_add_embedding_native_layer_norm_0,"",@"SHT_CUDA_INFO"
	.sectionflags	@""
	.align	4


	//----- nvinfo : EIATTR_CUDA_API_VERSION
	.align		4
        /*0000*/ 	.byte	0x04, 0x37
        /*0002*/ 	.short	(.L_16 - .L_15)
.L_15:
        /*0004*/ 	.word	0x0000007c


	//----- nvinfo : EIATTR_SW2861232_WAR
	.align		4
.L_16:
        /*0008*/ 	.byte	0x01, 0x35
	.zero		2


	//----- nvinfo : EIATTR_PARAM_CBANK
	.align		4
        /*000c*/ 	.byte	0x04, 0x0a
        /*000e*/ 	.short	(.L_18 - .L_17)
	.align		4
.L_17:
        /*0010*/ 	.word	index@(.nv.constant0.triton_red_fused_add_embedding_native_layer_norm_0)
        /*0014*/ 	.short	0x0160
        /*0016*/ 	.short	0x0048


	//----- nvinfo : EIATTR_CBANK_PARAM_SIZE
	.align		4
.L_18:
        /*0018*/ 	.byte	0x03, 0x19
        /*001a*/ 	.short	0x0048


	//----- nvinfo : EIATTR_KPARAM_INFO
	.align		4
        /*001c*/ 	.byte	0x04, 0x17
        /*001e*/ 	.short	(.L_20 - .L_19)
.L_19:
        /*0020*/ 	.word	0x00000000
        /*0024*/ 	.short	0x0009
        /*0026*/ 	.short	0x0040
        /*0028*/ 	.byte	0x00, 0xf4, 0x21, 0x00


	//----- nvinfo : EIATTR_KPARAM_INFO
	.align		4
.L_20:
        /*002c*/ 	.byte	0x04, 0x17
        /*002e*/ 	.short	(.L_22 - .L_21)
.L_21:
        /*0030*/ 	.word	0x00000000
        /*0034*/ 	.short	0x0008
        /*0036*/ 	.short	0x003c
        /*0038*/ 	.byte	0x00, 0xf0, 0x11, 0x00


	//----- nvinfo : EIATTR_KPARAM_INFO
	.align		4
.L_22:
        /*003c*/ 	.byte	0x04, 0x17
        /*003e*/ 	.short	(.L_24 - .L_23)
.L_23:
        /*0040*/ 	.word	0x00000000
        /*0044*/ 	.short	0x0007
        /*0046*/ 	.short	0x0038
        /*0048*/ 	.byte	0x00, 0xf0, 0x11, 0x00


	//----- nvinfo : EIATTR_KPARAM_INFO
	.align		4
.L_24:
        /*004c*/ 	.byte	0x04, 0x17
        /*004e*/ 	.short	(.L_26 - .L_25)
.L_25:
        /*0050*/ 	.word	0x00000000
        /*0054*/ 	.short	0x0006
        /*0056*/ 	.short	0x0030
        /*0058*/ 	.byte	0x00, 0xf4, 0x21, 0x00


	//----- nvinfo : EIATTR_KPARAM_INFO
	.align		4
.L_26:
        /*005c*/ 	.byte	0x04, 0x17
        /*005e*/ 	.short	(.L_28 - .L_27)
.L_27:
        /*0060*/ 	.word	0x00000000
        /*0064*/ 	.short	0x0005
        /*0066*/ 	.short	0x0028
        /*0068*/ 	.byte	0x00, 0xf4, 0x21, 0x00


	//----- nvinfo : EIATTR_KPARAM_INFO
	.align		4
.L_28:
        /*006c*/ 	.byte	0x04, 0x17
        /*006e*/ 	.short	(.L_30 - .L_29)
.L_29:
        /*0070*/ 	.word	0x00000000
        /*0074*/ 	.short	0x0004
        /*0076*/ 	.short	0x0020
        /*0078*/ 	.byte	0x00, 0xf4, 0x21, 0x00


	//----- nvinfo : EIATTR_KPARAM_INFO
	.align		4
.L_30:
        /*007c*/ 	.byte	0x04, 0x17
        /*007e*/ 	.short	(.L_32 - .L_31)
.L_31:
        /*0080*/ 	.word	0x00000000
        /*0084*/ 	.short	0x0003
        /*0086*/ 	.short	0x0018
        /*0088*/ 	.byte	0x00, 0xf4, 0x21, 0x00


	//----- nvinfo : EIATTR_KPARAM_INFO
	.align		4
.L_32:
        /*008c*/ 	.byte	0x04, 0x17
        /*008e*/ 	.short	(.L_34 - .L_33)
.L_33:
        /*0090*/ 	.word	0x00000000
        /*0094*/ 	.short	0x0002
        /*0096*/ 	.short	0x0010
        /*0098*/ 	.byte	0x00, 0xf4, 0x21, 0x00


	//----- nvinfo : EIATTR_KPARAM_INFO
	.align		4
.L_34:
        /*009c*/ 	.byte	0x04, 0x17
        /*009e*/ 	.short	(.L_36 - .L_35)
.L_35:
        /*00a0*/ 	.word	0x00000000
        /*00a4*/ 	.short	0x0001
        /*00a6*/ 	.short	0x0008
        /*00a8*/ 	.byte	0x00, 0xf4, 0x21, 0x00


	//----- nvinfo : EIATTR_KPARAM_INFO
	.align		4
.L_36:
        /*00ac*/ 	.byte	0x04, 0x17
        /*00ae*/ 	.short	(.L_38 - .L_37)
.L_37:
        /*00b0*/ 	.word	0x00000000
        /*00b4*/ 	.short	0x0000
        /*00b6*/ 	.short	0x0000
        /*00b8*/ 	.byte	0x00, 0xf4, 0x21, 0x00


	//----- nvinfo : EIATTR_MAXREG_COUNT
	.align		4
.L_38:
        /*00bc*/ 	.byte	0x03, 0x1b
        /*00be*/ 	.short	0x00ff


	//----- nvinfo : EIATTR_EXTERNS
	.align		4
        /*00c0*/ 	.byte	0x04, 0x0f
        /*00c2*/ 	.short	(.L_40 - .L_39)


	//   ....[0]....
	.align		4
.L_39:
        /*00c4*/ 	.word	index@(__assertfail)


	//----- nvinfo : EIATTR_COOP_GROUP_MASK_REGIDS
	.align		4
.L_40:
        /*00c8*/ 	.byte	0x04, 0x29
        /*00ca*/ 	.short	(.L_42 - .L_41)


	//   ....[0]....
.L_41:
        /*00cc*/ 	.word	0xffffffff


	//   ....[1]....
        /*00d0*/ 	.word	0xffffffff


	//   ....[2]....
        /*00d4*/ 	.word	0xffffffff


	//----- nvinfo : EIATTR_COOP_GROUP_INSTR_OFFSETS
	.align		4
.L_42:
        /*00d8*/ 	.byte	0x04, 0x28
        /*00da*/ 	.short	(.L_44 - .L_43)


	//   ....[0]....
.L_43:
        /*00dc*/ 	.word	0x000013b0


	//   ....[1]....
        /*00e0*/ 	.word	0x00001640


	//   ....[2]....
        /*00e4*/ 	.word	0x000016b0


	//----- nvinfo : EIATTR_SYSCALL_OFFSETS
	.align		4
.L_44:
        /*00e8*/ 	.byte	0x04, 0x46
        /*00ea*/ 	.short	(.L_46 - .L_45)


	//   ....[0]....
.L_45:
        /*00ec*/ 	.word	0x00001de0


	//   ....[1]....
        /*00f0*/ 	.word	0x00001f10


	//----- nvinfo : EIATTR_EXIT_INSTR_OFFSETS
	.align		4
.L_46:
        /*00f4*/ 	.byte	0x04, 0x1c
        /*00f6*/ 	.short	(.L_48 - .L_47)


	//   ....[0]....
.L_47:
        /*00f8*/ 	.word	0x00001cb0


	//----- nvinfo : EIATTR_REQNTID
	.align		4
.L_48:
        /*00fc*/ 	.byte	0x04, 0x10
        /*00fe*/ 	.short	(.L_50 - .L_49)
.L_49:
        /*0100*/ 	.word	0x00000080
        /*0104*/ 	.word	0x00000001
        /*0108*/ 	.word	0x00000001


	//----- nvinfo : EIATTR_CRS_STACK_SIZE
	.align		4
.L_50:
        /*010c*/ 	.byte	0x04, 0x1e
        /*010e*/ 	.short	(.L_52 - .L_51)
.L_51:
        /*0110*/ 	.word	0x00000000
.L_52:


//--------------------- .nv.callgraph             --------------------------
	.section	.nv.callgraph,"",@"SHT_CUDA_CALLGRAPH"
	.align	4
	.sectionentsize	8
	.align		4
        /*0000*/ 	.word	0x00000000
	.align		4
        /*0004*/ 	.word	0xffffffff
	.align		4
        /*0008*/ 	.word	index@(triton_red_fused_add_embedding_native_layer_norm_0)
	.align		4
        /*000c*/ 	.word	index@(__assertfail)
	.align		4
        /*0010*/ 	.word	0x00000000
	.align		4
        /*0014*/ 	.word	0xfffffffe
	.align		4
        /*0018*/ 	.word	0x00000000
	.align		4
        /*001c*/ 	.word	0xfffffffd
	.align		4
        /*0020*/ 	.word	0x00000000
	.align		4
        /*0024*/ 	.word	0xfffffffc


//--------------------- .nv.rel.action            --------------------------
	.section	.nv.rel.action,"",@"SHT_CUDA_RELOCINFO"
	.align	8
	.sectionentsize	8
        /*0000*/ 	.byte	0x73, 0x00, 0x00, 0x00, 0x00, 0x00, 0x00, 0x00, 0x00, 0x00, 0x00, 0x11, 0x25, 0x00, 0x05, 0x36


//--------------------- .nv.constant4             --------------------------
	.section	.nv.constant4,"a",@progbits
	.align	8
	.align		8
.nv.constant4:
        /*0000*/ 	.dword	__assertfail
	.align		8
        /*0008*/ 	.dword	assertFunc_1
	.align		8
        /*0010*/ 	.dword	assertFile_1
	.align		8
        /*0018*/ 	.dword	assertMessage_1
	.align		8
        /*0020*/ 	.dword	assertFunc_0
	.align		8
        /*0028*/ 	.dword	assertFile_0
	.align		8
        /*0030*/ 	.dword	assertMessage_0
	.align		8
        /*0038*/ 	.dword	_$_str


//--------------------- .nv.constant0.triton_red_fused_add_embedding_native_layer_norm_0 --------------------------
	.section	.nv.constant0.triton_red_fused_add_embedding_native_layer_norm_0,"a",@progbits
	.sectionflags	@""
	.align	4
.nv.constant0.triton_red_fused_add_embedding_native_layer_norm_0:
	.zero		424


//--------------------- .text.triton_red_fused_add_embedding_native_layer_norm_0 --------------------------
	.section	.text.triton_red_fused_add_embedding_native_layer_norm_0,"ax",@progbits
	.sectionflags	@"SHF_BARRIERS=1"
	.sectioninfo	@"SHI_REGISTERS=39"
	.align	128
        .global         triton_red_fused_add_embedding_native_layer_norm_0
        .type           triton_red_fused_add_embedding_native_layer_norm_0,@function
        .size           triton_red_fused_add_embedding_native_layer_norm_0,(.L_x_6 - triton_red_fused_add_embedding_native_layer_norm_0)
        .other          triton_red_fused_add_embedding_native_layer_norm_0,@"STO_CUDA_ENTRY STV_DEFAULT"
triton_red_fused_add_embedding_native_layer_norm_0:
.text.triton_red_fused_add_embedding_native_layer_norm_0:
[----:B------:R-:W-:Y:S02]  /*0000*/  IMAD.MOV.U32 R1, RZ, RZ, c[0x0][0x28] ;  /* 0x00000a00ff017624 */ /* 0x000fe400078e00ff */
[----:B------:R-:W0:Y:S01]  /*0010*/  S2R R4, SR_TID.X ;  /* 0x0000000000047919 */ /* 0x000e220000002100 */
[----:B------:R-:W-:Y:S01]  /*0020*/  IMAD.MOV.U32 R29, RZ, RZ, 0x8 ;  /* 0x00000008ff1d7424 */ /* 0x000fe200078e00ff */
[----:B------:R-:W-:Y:S01]  /*0030*/  CS2R R6, SRZ ;  /* 0x0000000000067805 */ /* 0x000fe2000001ff00 */
[----:B------:R-:W-:Y:S01]  /*0040*/  ULDC.64 UR4, c[0x0][0x118] ;  /* 0x0000460000047ab9 */ /* 0x000fe20000000a00 */
[----:B------:R-:W1:Y:S01]  /*0050*/  S2R R0, SR_CTAID.X ;  /* 0x0000000000007919 */ /* 0x000e620000002500 */
[----:B0-----:R-:W-:Y:S01]  /*0060*/  SHF.R.U32.HI R2, RZ, 0x3, R4 ;  /* 0x00000003ff027819 */ /* 0x001fe20000011604 */
[----:B-1----:R-:W-:-:S03]  /*0070*/  IMAD.SHL.U32 R5, R0, 0x40, RZ ;  /* 0x0000004000057824 */ /* 0x002fc600078e00ff */
[----:B------:R-:W-:-:S04]  /*0080*/  SGXT.U32 R2, R2, 0x4 ;  /* 0x000000040202781a */ /* 0x000fc80000000000 */
[----:B------:R-:W-:-:S04]  /*0090*/  LOP3.LUT R28, R2, R5, RZ, 0xfc, !PT ;  /* 0x00000005021c7212 */ /* 0x000fc800078efcff */
[C---:B------:R-:W-:Y:S01]  /*00a0*/  ISETP.GE.AND P0, PT, R28.reuse, 0x4d, PT ;  /* 0x0000004d1c00780c */ /* 0x040fe20003f06270 */
[C---:B------:R-:W-:Y:S01]  /*00b0*/  IMAD.WIDE R18, R28.reuse, R29, c[0x0][0x160] ;  /* 0x000058001c127625 */ /* 0x040fe200078e021d */
[----:B------:R-:W-:-:S04]  /*00c0*/  LOP3.LUT R2, R28, 0x10, RZ, 0xfc, !PT ;  /* 0x000000101c027812 */ /* 0x000fc800078efcff */
[----:B------:R-:W-:Y:S02]  /*00d0*/  ISETP.GE.AND P1, PT, R2, 0x4d, PT ;  /* 0x0000004d0200780c */ /* 0x000fe40003f26270 */
[----:B------:R-:W-:Y:S01]  /*00e0*/  LOP3.LUT R2, R28, 0x20, RZ, 0xfc, !PT ;  /* 0x000000201c027812 */ /* 0x000fe200078efcff */
[----:B------:R-:W-:-:S03]  /*00f0*/  CS2R R8, SRZ ;  /* 0x0000000000087805 */ /* 0x000fc6000001ff00 */
[----:B------:R-:W-:Y:S01]  /*0100*/  ISETP.GE.AND P2, PT, R2, 0x4d, PT ;  /* 0x0000004d0200780c */ /* 0x000fe20003f46270 */
[----:B------:R0:W2:Y:S01]  /*0110*/  @!P0 LDG.E.EL.64 R6, [R18.64] ;  /* 0x0000000412068981 */ /* 0x0000a2000c2e1b00 */
[----:B------:R-:W-:Y:S01]  /*0120*/  LOP3.LUT R2, R28, 0x30, RZ, 0xfc, !PT ;  /* 0x000000301c027812 */ /* 0x000fe200078efcff */
[----:B------:R-:W-:-:S04]  /*0130*/  CS2R R10, SRZ ;  /* 0x00000000000a7805 */ /* 0x000fc8000001ff00 */
[----:B------:R0:W3:Y:S01]  /*0140*/  @!P1 LDG.E.EL.64 R8, [R18.64+0x80] ;  /* 0x0000800412089981 */ /* 0x0000e2000c2e1b00 */
[----:B------:R-:W-:-:S05]  /*0150*/  ISETP.GE.AND P3, PT, R2, 0x4d, PT ;  /* 0x0000004d0200780c */ /* 0x000fca0003f66270 */
[----:B------:R0:W4:Y:S01]  /*0160*/  @!P2 LDG.E.EL.64 R10, [R18.64+0x100] ;  /* 0x00010004120aa981 */ /* 0x000122000c2e1b00 */
[----:B------:R-:W-:-:S07]  /*0170*/  CS2R R12, SRZ ;  /* 0x00000000000c7805 */ /* 0x000fce000001ff00 */
[----:B------:R0:W4:Y:S01]  /*0180*/  @!P3 LDG.E.EL.64 R12, [R18.64+0x180] ;  /* 0x00018004120cb981 */ /* 0x000122000c2e1b00 */
[----:B------:R-:W-:Y:S01]  /*0190*/  SHF.R.U32.HI R2, RZ, 0x1, R4 ;  /* 0x00000001ff027819 */ /* 0x000fe20000011604 */
[----:B------:R-:W-:-:S03]  /*01a0*/  CS2R R14, SRZ ;  /* 0x00000000000e7805 */ /* 0x000fc6000001ff00 */
[----:B------:R-:W-:-:S04]  /*01b0*/  SGXT.U32 R2, R2, 0x6 ;  /* 0x000000060202781a */ /* 0x000fc80000000000 */
[----:B------:R-:W-:Y:S01]  /*01c0*/  LOP3.LUT R5, R2, R5, RZ, 0xfc, !PT ;  /* 0x0000000502057212 */ /* 0x000fe200078efcff */
[----:B------:R-:W-:Y:S01]  /*01d0*/  CS2R R16, SRZ ;  /* 0x0000000000107805 */ /* 0x000fe2000001ff00 */
[----:B0-----:R-:W-:Y:S01]  /*01e0*/  CS2R R18, SRZ ;  /* 0x0000000000127805 */ /* 0x001fe2000001ff00 */
[----:B------:R-:W-:Y:S01]  /*01f0*/  CS2R R20, SRZ ;  /* 0x0000000000147805 */ /* 0x000fe2000001ff00 */
[----:B------:R-:W-:Y:S01]  /*0200*/  CS2R R22, SRZ ;  /* 0x0000000000167805 */ /* 0x000fe2000001ff00 */
[C---:B------:R-:W-:Y:S01]  /*0210*/  IMAD.WIDE R24, R5.reuse, R29, c[0x0][0x160] ;  /* 0x0000580005187625 */ /* 0x040fe200078e021d */
[----:B------:R-:W-:-:S03]  /*0220*/  ISETP.GE.AND P6, PT, R5, 0x4d, PT ;  /* 0x0000004d0500780c */ /* 0x000fc60003fc6270 */
[----:B------:R-:W-:-:S04]  /*0230*/  IMAD.WIDE R26, R5, R29, c[0x0][0x170] ;  /* 0x00005c00051a7625 */ /* 0x000fc800078e021d */
[----:B------:R-:W-:-:S05]  /*0240*/  IMAD.WIDE R28, R28, R29, c[0x0][0x170] ;  /* 0x00005c001c1c7625 */ /* 0x000fca00078e021d */
[----:B------:R0:W5:Y:S04]  /*0250*/  @!P0 LDG.E.EL.64 R16, [R28.64] ;  /* 0x000000041c108981 */ /* 0x000168000c2e1b00 */
[----:B------:R0:W5:Y:S04]  /*0260*/  @!P1 LDG.E.EL.64 R18, [R28.64+0x80] ;  /* 0x000080041c129981 */ /* 0x000168000c2e1b00 */
[----:B------:R0:W5:Y:S04]  /*0270*/  @!P2 LDG.E.EL.64 R20, [R28.64+0x100] ;  /* 0x000100041c14a981 */ /* 0x000168000c2e1b00 */
[----:B------:R0:W5:Y:S04]  /*0280*/  @!P3 LDG.E.EL.64 R22, [R28.64+0x180] ;  /* 0x000180041c16b981 */ /* 0x000168000c2e1b00 */
[----:B------:R2:W5:Y:S01]  /*0290*/  @!P6 LDG.E.EL.64 R14, [R24.64] ;  /* 0x00000004180ee981 */ /* 0x000562000c2e1b00 */
[----:B------:R-:W-:-:S06]  /*02a0*/  CS2R R2, SRZ ;  /* 0x0000000000027805 */ /* 0x000fcc000001ff00 */
[----:B------:R4:W5:Y:S01]  /*02b0*/  @!P6 LDG.E.EL.64 R2, [R26.64] ;  /* 0x000000041a02e981 */ /* 0x000962000c2e1b00 */
[----:B--2---:R-:W-:Y:S02]  /*02c0*/  IADD3 R25, P5, R6, 0xc100, RZ ;  /* 0x0000c10006197810 */ /* 0x004fe40007fbe0ff */
[----:B------:R-:W-:-:S03]  /*02d0*/  ISETP.GE.AND P4, PT, R7, RZ, PT ;  /* 0x000000ff0700720c */ /* 0x000fc60003f86270 */
[----:B------:R-:W-:Y:S01]  /*02e0*/  IMAD.X R31, RZ, RZ, R7, P5 ;  /* 0x000000ffff1f7224 */ /* 0x000fe200028e0607 */
[----:B---3--:R-:W-:Y:S02]  /*02f0*/  IADD3 R33, P5, R8, 0xc100, RZ ;  /* 0x0000c10008217810 */ /* 0x008fe40007fbe0ff */
[----:B------:R-:W-:Y:S02]  /*0300*/  SEL R6, R25, R6, !P4 ;  /* 0x0000000619067207 */ /* 0x000fe40006000000 */
[----:B------:R-:W-:Y:S01]  /*0310*/  SEL R25, R31, R7, !P4 ;  /* 0x000000071f197207 */ /* 0x000fe20006000000 */
[----:B------:R-:W-:Y:S01]  /*0320*/  IMAD.X R7, RZ, RZ, R9, P5 ;  /* 0x000000ffff077224 */ /* 0x000fe200028e0609 */
[----:B------:R-:W-:Y:S02]  /*0330*/  ISETP.GE.AND P4, PT, R9, RZ, PT ;  /* 0x000000ff0900720c */ /* 0x000fe40003f86270 */
[----:B----4-:R-:W-:Y:S02]  /*0340*/  IADD3 R27, P5, R10, 0xc100, RZ ;  /* 0x0000c1000a1b7810 */ /* 0x010fe40007fbe0ff */
[----:B------:R-:W-:-:S02]  /*0350*/  SEL R24, R33, R8, !P4 ;  /* 0x0000000821187207 */ /* 0x000fc40006000000 */
[----:B------:R-:W-:Y:S01]  /*0360*/  SEL R9, R7, R9, !P4 ;  /* 0x0000000907097207 */ /* 0x000fe20006000000 */
[----:B------:R-:W-:Y:S01]  /*0370*/  IMAD.X R7, RZ, RZ, R11, P5 ;  /* 0x000000ffff077224 */ /* 0x000fe200028e060b */
[----:B------:R-:W-:-:S04]  /*0380*/  ISETP.GE.AND P4, PT, R11, RZ, PT ;  /* 0x000000ff0b00720c */ /* 0x000fc80003f86270 */
[----:B------:R-:W-:Y:S02]  /*0390*/  SEL R8, R27, R10, !P4 ;  /* 0x0000000a1b087207 */ /* 0x000fe40006000000 */
[----:B------:R-:W-:Y:S02]  /*03a0*/  SEL R10, R7, R11, !P4 ;  /* 0x0000000b070a7207 */ /* 0x000fe40006000000 */
[----:B------:R-:W-:Y:S02]  /*03b0*/  IADD3 R7, P5, R12, 0xc100, RZ ;  /* 0x0000c1000c077810 */ /* 0x000fe40007fbe0ff */
[----:B------:R-:W-:-:S03]  /*03c0*/  ISETP.GE.AND P4, PT, R13, RZ, PT ;  /* 0x000000ff0d00720c */ /* 0x000fc60003f86270 */
[----:B------:R-:W-:Y:S01]  /*03d0*/  IMAD.X R11, RZ, RZ, R13, P5 ;  /* 0x000000ffff0b7224 */ /* 0x000fe200028e060d */
[----:B------:R-:W-:Y:S02]  /*03e0*/  SEL R7, R7, R12, !P4 ;  /* 0x0000000c07077207 */ /* 0x000fe40006000000 */
[----:B------:R-:W-:Y:S02]  /*03f0*/  ISETP.GT.U32.AND P5, PT, R8, 0xc0ff, PT ;  /* 0x0000c0ff0800780c */ /* 0x000fe40003fa4070 */
[----:B------:R-:W-:Y:S02]  /*0400*/  SEL R12, R11, R13, !P4 ;  /* 0x0000000d0b0c7207 */ /* 0x000fe40006000000 */
[----:B------:R-:W-:Y:S02]  /*0410*/  ISETP.GT.U32.AND P4, PT, R7, 0xc0ff, PT ;  /* 0x0000c0ff0700780c */ /* 0x000fe40003f84070 */
[----:B------:R-:W-:Y:S02]  /*0420*/  ISETP.GT.U32.AND.EX P5, PT, R10, RZ, !P2, P5 ;  /* 0x000000ff0a00720c */ /* 0x000fe400057a4150 */
[----:B------:R-:W-:-:S02]  /*0430*/  ISETP.GT.U32.AND.EX P4, PT, R12, RZ, !P3, P4 ;  /* 0x000000ff0c00720c */ /* 0x000fc40005f84140 */
[----:B------:R-:W-:Y:S02]  /*0440*/  SEL R7, RZ, 0x1, !P5 ;  /* 0x00000001ff077807 */ /* 0x000fe40006800000 */
[----:B------:R-:W-:Y:S02]  /*0450*/  ISETP.GT.U32.AND P5, PT, R6, 0xc0ff, PT ;  /* 0x0000c0ff0600780c */ /* 0x000fe40003fa4070 */
[----:B------:R-:W-:Y:S02]  /*0460*/  SEL R6, RZ, 0x1fffe, !P4 ;  /* 0x0001fffeff067807 */ /* 0x000fe40006000000 */
[----:B------:R-:W-:Y:S02]  /*0470*/  ISETP.GT.U32.AND P4, PT, R24, 0xc0ff, PT ;  /* 0x0000c0ff1800780c */ /* 0x000fe40003f84070 */
[----:B------:R-:W-:Y:S01]  /*0480*/  ISETP.GT.U32.AND.EX P5, PT, R25, RZ, !P0, P5 ;  /* 0x000000ff1900720c */ /* 0x000fe200047a4150 */
[----:B------:R-:W-:Y:S01]  /*0490*/  IMAD.IADD R8, R7, 0x1, R6 ;  /* 0x0000000107087824 */ /* 0x000fe200078e0206 */
[----:B------:R-:W-:-:S02]  /*04a0*/  ISETP.GT.U32.AND.EX P4, PT, R9, RZ, !P1, P4 ;  /* 0x000000ff0900720c */ /* 0x000fc40004f84140 */
[----:B------:R-:W-:Y:S02]  /*04b0*/  SEL R6, RZ, 0x7fff8, !P5 ;  /* 0x0007fff8ff067807 */ /* 0x000fe40006800000 */
[----:B------:R-:W-:Y:S02]  /*04c0*/  SEL R7, RZ, 0x4, !P4 ;  /* 0x00000004ff077807 */ /* 0x000fe40006000000 */
[----:B------:R-:W-:-:S04]  /*04d0*/  LOP3.LUT R8, R8, 0x3, RZ, 0xc0, !PT ;  /* 0x0000000308087812 */ /* 0x000fc800078ec0ff */
[----:B------:R-:W-:-:S04]  /*04e0*/  IADD3 R6, R8, R6, R7 ;  /* 0x0000000608067210 */ /* 0x000fc80007ffe007 */
[----:B------:R-:W-:-:S13]  /*04f0*/  LOP3.LUT P4, RZ, R6, 0xf, RZ, 0xc0, !PT ;  /* 0x0000000f06ff7812 */ /* 0x000fda000788c0ff */
[----:B------:R-:W-:Y:S05]  /*0500*/  @P4 BRA `(.L_x_0) ;  /* 0x000018e000004947 */ /* 0x000fea0003800000 */
[----:B0----5:R-:W-:Y:S01]  /*0510*/  IADD3 R9, P5, R18, 0x4d, RZ ;  /* 0x0000004d12097810 */ /* 0x021fe20007fbe0ff */
[----:B------:R-:W-:Y:S01]  /*0520*/  WARPSYNC 0xffffffff ;  /* 0xffffffff00007948 */ /* 0x000fe20003800000 */
[----:B------:R-:W-:Y:S01]  /*0530*/  BAR.SYNC.DEFER_BLOCKING 0x0 ;  /* 0x0000000000007b1d */ /* 0x000fe20000010000 */
[----:B------:R-:W-:Y:S02]  /*0540*/  ISETP.GE.AND P4, PT, R19, RZ, PT ;  /* 0x000000ff1300720c */ /* 0x000fe40003f86270 */
[-C--:B------:R-:W-:Y:S02]  /*0550*/  IADD3.X R7, RZ, R19.reuse, RZ, P5, !PT ;  /* 0x00000013ff077210 */ /* 0x080fe40002ffe4ff */
[----:B------:R-:W-:Y:S02]  /*0560*/  IADD3 R11, P5, R16, 0x4d, RZ ;  /* 0x0000004d100b7810 */ /* 0x000fe40007fbe0ff */
[----:B------:R-:W-:Y:S02]  /*0570*/  SEL R9, R9, R18, !P4 ;  /* 0x0000001209097207 */ /* 0x000fe40006000000 */
[----:B------:R-:W-:Y:S01]  /*0580*/  SEL R18, R7, R19, !P4 ;  /* 0x0000001307127207 */ /* 0x000fe20006000000 */
[----:B------:R-:W-:Y:S01]  /*0590*/  IMAD.X R7, RZ, RZ, R17, P5 ;  /* 0x000000ffff077224 */ /* 0x000fe200028e0611 */
[----:B------:R-:W-:Y:S01]  /*05a0*/  ISETP.GE.AND P4, PT, R17, RZ, PT ;  /* 0x000000ff1100720c */ /* 0x000fe20003f86270 */
[----:B------:R-:W-:Y:S01]  /*05b0*/  IMAD.MOV.U32 R19, RZ, RZ, 0x600 ;  /* 0x00000600ff137424 */ /* 0x000fe200078e00ff */
[----:B------:R-:W-:-:S02]  /*05c0*/  IADD3 R13, P5, R20, 0x4d, RZ ;  /* 0x0000004d140d7810 */ /* 0x000fc40007fbe0ff */
[----:B------:R-:W-:Y:S02]  /*05d0*/  SEL R8, R11, R16, !P4 ;  /* 0x000000100b087207 */ /* 0x000fe40006000000 */
        /* <DEDUP_REMOVED lines=15> */
[----:B------:R-:W-:Y:S02]  /*06d0*/  SEL R7, RZ, 0x1fffe, !P4 ;  /* 0x0001fffeff077807 */ /* 0x000fe40006000000 */
[----:B------:R-:W-:Y:S02]  /*06e0*/  ISETP.GT.U32.AND P3, PT, R9, 0x4c, PT ;  /* 0x0000004c0900780c */ /* 0x000fe40003f64070 */
[----:B------:R-:W-:Y:S01]  /*06f0*/  ISETP.GT.U32.AND P2, PT, R8, 0x4c, PT ;  /* 0x0000004c0800780c */ /* 0x000fe20003f44070 */
[----:B------:R-:W-:Y:S01]  /*0700*/  IMAD.IADD R8, R6, 0x1, R7 ;  /* 0x0000000106087824 */ /* 0x000fe200078e0207 */
[----:B------:R-:W-:Y:S02]  /*0710*/  ISETP.GT.U32.AND.EX P1, PT, R18, RZ, !P1, P3 ;  /* 0x000000ff1200720c */ /* 0x000fe40004f24130 */
[----:B------:R-:W-:-:S02]  /*0720*/  ISETP.GT.U32.AND.EX P0, PT, R16, RZ, !P0, P2 ;  /* 0x000000ff1000720c */ /* 0x000fc40004704120 */
[----:B------:R-:W-:Y:S02]  /*0730*/  IADD3 R9, P2, R14, 0xc100, RZ ;  /* 0x0000c1000e097810 */ /* 0x000fe40007f5e0ff */
[----:B------:R-:W-:Y:S02]  /*0740*/  SEL R6, RZ, 0x4, !P1 ;  /* 0x00000004ff067807 */ /* 0x000fe40004800000 */
[----:B------:R-:W-:Y:S01]  /*0750*/  SEL R7, RZ, 0x7fff8, !P0 ;  /* 0x0007fff8ff077807 */ /* 0x000fe20004000000 */
[----:B------:R-:W-:Y:S01]  /*0760*/  IMAD.X R11, RZ, RZ, R15, P2 ;  /* 0x000000ffff0b7224 */ /* 0x000fe200010e060f */
[----:B------:R-:W-:Y:S02]  /*0770*/  LOP3.LUT R8, R8, 0x3, RZ, 0xc0, !PT ;  /* 0x0000000308087812 */ /* 0x000fe400078ec0ff */
[----:B------:R-:W-:Y:S02]  /*0780*/  ISETP.GE.AND P0, PT, R15, RZ, PT ;  /* 0x000000ff0f00720c */ /* 0x000fe40003f06270 */
[----:B------:R-:W-:-:S02]  /*0790*/  IADD3 R7, R8, R7, R6 ;  /* 0x0000000708077210 */ /* 0x000fc40007ffe006 */
[----:B------:R-:W-:Y:S02]  /*07a0*/  SEL R6, R9, R14, !P0 ;  /* 0x0000000e09067207 */ /* 0x000fe40004000000 */
[----:B------:R-:W-:Y:S02]  /*07b0*/  SEL R11, R11, R15, !P0 ;  /* 0x0000000f0b0b7207 */ /* 0x000fe40004000000 */
[----:B------:R-:W-:Y:S01]  /*07c0*/  LOP3.LUT P0, RZ, R7, 0xf, RZ, 0xc0, !PT ;  /* 0x0000000f07ff7812 */ /* 0x000fe2000780c0ff */
[----:B------:R-:W-:Y:S02]  /*07d0*/  IMAD.SHL.U32 R7, R4, 0x4, RZ ;  /* 0x0000000404077824 */ /* 0x000fe400078e00ff */
[----:B------:R-:W-:-:S03]  /*07e0*/  IMAD.WIDE.U32 R8, R6, R19, c[0x0][0x168] ;  /* 0x00005a0006087625 */ /* 0x000fc600078e0013 */
[----:B------:R-:W-:Y:S01]  /*07f0*/  LOP3.LUT R17, R7, 0x4, RZ, 0xc0, !PT ;  /* 0x0000000407117812 */ /* 0x000fe200078ec0ff */
[----:B------:R-:W-:-:S04]  /*0800*/  IMAD R13, R11, 0x600, RZ ;  /* 0x000006000b0d7824 */ /* 0x000fc800078e02ff */
[----:B------:R-:W-:Y:S02]  /*0810*/  IMAD.IADD R15, R9, 0x1, R13 ;  /* 0x00000001090f7824 */ /* 0x000fe400078e020d */
[----:B------:R-:W-:Y:S05]  /*0820*/  @P0 BRA.U `(.L_x_1) ;  /* 0x0000149100000947 */ /* 0x000fea0003800000 */
[----:B------:R-:W-:Y:S01]  /*0830*/  MOV R14, R8 ;  /* 0x00000008000e7202 */ /* 0x000fe20000000f00 */
[----:B------:R-:W-:-:S04]  /*0840*/  CS2R R10, SRZ ;  /* 0x00000000000a7805 */ /* 0x000fc8000001ff00 */
[----:B------:R-:W-:-:S05]  /*0850*/  IMAD.WIDE.U32 R14, R17, 0x2, R14 ;  /* 0x00000002110e7825 */ /* 0x000fca00078e000e */
[----:B------:R0:W5:Y:S01]  /*0860*/  @!P6 LDG.E.EL.64 R10, [R14.64] ;  /* 0x000000040e0ae981 */ /* 0x000162000c2e1b00 */
[----:B------:R-:W-:Y:S05]  /*0870*/  @P0 BRA `(.L_x_1) ;  /* 0x0000144000000947 */ /* 0x000fea0003800000 */
[----:B------:R-:W-:Y:S01]  /*0880*/  ISETP.GE.AND P0, PT, R3, RZ, PT ;  /* 0x000000ff0300720c */ /* 0x000fe20003f06270 */
[----:B------:R-:W-:Y:S01]  /*0890*/  WARPSYNC 0xffffffff ;  /* 0xffffffff00007948 */ /* 0x000fe20003800000 */
[----:B------:R-:W-:Y:S01]  /*08a0*/  BAR.SYNC.DEFER_BLOCKING 0x0 ;  /* 0x0000000000007b1d */ /* 0x000fe20000010000 */
[----:B------:R-:W-:Y:S01]  /*08b0*/  IADD3 R7, P1, R2, 0x4d, RZ ;  /* 0x0000004d02077810 */ /* 0x000fe20007f3e0ff */
[----:B------:R-:W-:-:S03]  /*08c0*/  CS2R R8, SRZ ;  /* 0x0000000000087805 */ /* 0x000fc6000001ff00 */
[----:B------:R-:W-:Y:S01]  /*08d0*/  SEL R18, R7, R2, !P0 ;  /* 0x0000000207127207 */ /* 0x000fe20004000000 */
[----:B------:R-:W-:-:S05]  /*08e0*/  IMAD.X R2, RZ, RZ, R3, P1 ;  /* 0x000000ffff027224 */ /* 0x000fca00008e0603 */
[----:B------:R-:W-:Y:S01]  /*08f0*/  SEL R7, R2, R3, !P0 ;  /* 0x0000000302077207 */ /* 0x000fe20004000000 */
[----:B------:R-:W-:-:S04]  /*0900*/  IMAD.WIDE.U32 R2, R18, R19, c[0x0][0x178] ;  /* 0x00005e0012027625 */ /* 0x000fc800078e0013 */
[----:B------:R-:W-:Y:S01]  /*0910*/  IMAD R7, R7, 0x600, RZ ;  /* 0x0000060007077824 */ /* 0x000fe200078e02ff */
[----:B0-----:R-:W-:-:S05]  /*0920*/  LEA R14, P0, R17, R2, 0x1 ;  /* 0x00000002110e7211 */ /* 0x001fca00078008ff */
[----:B------:R-:W-:-:S05]  /*0930*/  IMAD.X R15, R3, 0x1, R7, P0 ;  /* 0x00000001030f7824 */ /* 0x000fca00000e0607 */
[----:B------:R-:W2:Y:S01]  /*0940*/  @!P6 LDG.E.EL.64 R8, [R14.64] ;  /* 0x000000040e08e981 */ /* 0x000ea2000c2e1b00 */
[----:B------:R-:W-:Y:S01]  /*0950*/  LOP3.LUT R2, R4, 0x1, RZ, 0xc0, !PT ;  /* 0x0000000104027812 */ /* 0x000fe200078ec0ff */
[----:B------:R-:W-:Y:S01]  /*0960*/  BSSY B0, `(.L_x_2) ;  /* 0x000008c000007945 */ /* 0x000fe20003800000 */
[----:B------:R-:W-:Y:S01]  /*0970*/  ISETP.LT.AND P0, PT, R5, 0x4d, PT ;  /* 0x0000004d0500780c */ /* 0x000fe20003f01270 */
[----:B------:R-:W-:Y:S01]  /*0980*/  IMAD.MOV.U32 R22, RZ, RZ, RZ ;  /* 0x000000ffff167224 */ /* 0x000fe200078e00ff */
[----:B-----5:R-:W-:Y:S01]  /*0990*/  PRMT R4, R11, 0x7632, R4 ;  /* 0x000076320b047816 */ /* 0x020fe20000000004 */
[----:B------:R-:W-:Y:S01]  /*09a0*/  IMAD.WIDE.U32 R2, R2, 0x8, RZ ;  /* 0x0000000802027825 */ /* 0x000fe200078e00ff */
[----:B------:R-:W-:-:S03]  /*09b0*/  PRMT R5, R10, 0x7632, R5 ;  /* 0x000076320a057816 */ /* 0x000fc60000000005 */
[----:B------:R-:W-:Y:S02]  /*09c0*/  IMAD.U32 R11, R11, 0x10000, RZ ;  /* 0x000100000b0b7824 */ /* 0x000fe400078e00ff */
[----:B------:R-:W-:Y:S01]  /*09d0*/  IMAD.U32 R10, R10, 0x10000, RZ ;  /* 0x000100000a0a7824 */ /* 0x000fe200078e00ff */
[C---:B--2---:R-:W-:Y:S01]  /*09e0*/  PRMT R12, R9.reuse, 0x7632, R12 ;  /* 0x00007632090c7816 */ /* 0x044fe2000000000c */
[----:B------:R-:W-:Y:S01]  /*09f0*/  IMAD.U32 R16, R9, 0x10000, RZ ;  /* 0x0001000009107824 */ /* 0x000fe200078e00ff */
[C---:B------:R-:W-:Y:S01]  /*0a00*/  PRMT R17, R8.reuse, 0x7632, R17 ;  /* 0x0000763208117816 */ /* 0x040fe20000000011 */
[----:B------:R-:W-:Y:S02]  /*0a10*/  IMAD.U32 R19, R8, 0x10000, RZ ;  /* 0x0001000008137824 */ /* 0x000fe400078e00ff */
[----:B------:R-:W-:Y:S01]  /*0a20*/  IMAD.U32 R8, R4, 0x10000, RZ ;  /* 0x0001000004087824 */ /* 0x000fe200078e00ff */
[----:B------:R-:W-:Y:S01]  /*0a30*/  SHF.L.U32 R14, R17, 0x10, RZ ;  /* 0x00000010110e7819 */ /* 0x000fe200000006ff */
[----:B------:R-:W-:Y:S01]  /*0a40*/  IMAD.U32 R9, R5, 0x10000, RZ ;  /* 0x0001000005097824 */ /* 0x000fe200078e00ff */
[----:B------:R-:W-:Y:S01]  /*0a50*/  SEL R17, RZ, 0x3f800000, !P0 ;  /* 0x3f800000ff117807 */ /* 0x000fe20004000000 */
[----:B------:R-:W-:Y:S01]  /*0a60*/  IMAD.WIDE.U32 R4, R18, 0x600, R2 ;  /* 0x0000060012047825 */ /* 0x000fe200078e0002 */
[----:B------:R-:W-:Y:S01]  /*0a70*/  FADD R11, R11, R16 ;  /* 0x000000100b0b7221 */ /* 0x000fe20000000000 */
[----:B------:R-:W-:Y:S01]  /*0a80*/  FADD R10, R10, R19 ;  /* 0x000000130a0a7221 */ /* 0x000fe20000000000 */
[----:B------:R-:W-:Y:S01]  /*0a90*/  FADD R9, R9, R14 ;  /* 0x0000000e09097221 */ /* 0x000fe20000000000 */
[----:B------:R-:W-:Y:S01]  /*0aa0*/  IMAD.WIDE.U32 R2, R6, 0x600, R2 ;  /* 0x0000060006027825 */ /* 0x000fe200078e0002 */
[----:B------:R-:W-:Y:S01]  /*0ab0*/  IADD3 R23, P0, R4, c[0x0][0x178], RZ ;  /* 0x00005e0004177a10 */ /* 0x000fe20007f1e0ff */
[----:B------:R-:W-:Y:S01]  /*0ac0*/  CS2R R18, SRZ ;  /* 0x0000000000127805 */ /* 0x000fe2000001ff00 */
[----:B------:R-:W-:Y:S01]  /*0ad0*/  MOV R21, R17 ;  /* 0x0000001100157202 */ /* 0x000fe20000000f00 */
[----:B------:R-:W-:Y:S01]  /*0ae0*/  IMAD.U32 R15, R12, 0x10000, RZ ;  /* 0x000100000c0f7824 */ /* 0x000fe200078e00ff */
[----:B------:R-:W-:Y:S01]  /*0af0*/  IADD3 R24, P2, R2, c[0x0][0x168], RZ ;  /* 0x00005a0002187a10 */ /* 0x000fe20007f5e0ff */
[----:B------:R-:W-:Y:S01]  /*0b00*/  IMAD.IADD R13, R13, 0x1, R3 ;  /* 0x000000010d0d7824 */ /* 0x000fe200078e0203 */
[----:B------:R-:W-:Y:S01]  /*0b10*/  IADD3 R23, P1, R23, 0x10, RZ ;  /* 0x0000001017177810 */ /* 0x000fe20007f3e0ff */
[----:B------:R-:W-:Y:S01]  /*0b20*/  FADD R8, R8, R15 ;  /* 0x0000000f08087221 */ /* 0x000fe20000000000 */
[----:B------:R-:W-:Y:S01]  /*0b30*/  IMAD.IADD R12, R7, 0x1, R5 ;  /* 0x00000001070c7824 */ /* 0x000fe200078e0205 */
[----:B------:R-:W-:Y:S01]  /*0b40*/  IADD3 R24, P3, R24, 0x10, RZ ;  /* 0x0000001018187810 */ /* 0x000fe20007f7e0ff */
[----:B------:R-:W-:Y:S01]  /*0b50*/  CS2R R14, SRZ ;  /* 0x00000000000e7805 */ /* 0x000fe2000001ff00 */
[----:B------:R-:W-:Y:S01]  /*0b60*/  IMAD.MOV.U32 R16, RZ, RZ, RZ ;  /* 0x000000ffff107224 */ /* 0x000fe200078e00ff */
[----:B------:R-:W-:Y:S01]  /*0b70*/  FSEL R26, R11, RZ, !P6 ;  /* 0x000000ff0b1a7208 */ /* 0x000fe20007000000 */
[--C-:B------:R-:W-:Y:S01]  /*0b80*/  IMAD.MOV.U32 R20, RZ, RZ, R17.reuse ;  /* 0x000000ffff147224 */ /* 0x100fe200078e0011 */
[----:B------:R-:W-:Y:S01]  /*0b90*/  IADD3.X R30, RZ, c[0x0][0x17c], R12, P1, P0 ;  /* 0x00005f00ff1e7a10 */ /* 0x000fe20000fe040c */
[----:B------:R-:W-:Y:S01]  /*0ba0*/  IMAD.MOV.U32 R25, RZ, RZ, R17 ;  /* 0x000000ffff197224 */ /* 0x000fe200078e0011 */
[----:B------:R-:W-:-:S02]  /*0bb0*/  IADD3.X R27, RZ, c[0x0][0x16c], R13, P3, P2 ;  /* 0x00005b00ff1b7a10 */ /* 0x000fc40001fe440d */
[----:B------:R-:W-:Y:S02]  /*0bc0*/  FSEL R29, R10, RZ, !P6 ;  /* 0x000000ff0a1d7208 */ /* 0x000fe40007000000 */
[----:B------:R-:W-:Y:S02]  /*0bd0*/  FSEL R28, R8, RZ, !P6 ;  /* 0x000000ff081c7208 */ /* 0x000fe40007000000 */
[----:B------:R-:W-:Y:S02]  /*0be0*/  FSEL R32, R9, RZ, !P6 ;  /* 0x000000ff09207208 */ /* 0x000fe40007000000 */
.L_x_3:
[----:B------:R-:W-:Y:S01]  /*0bf0*/  BAR.SYNC.DEFER_BLOCKING 0x0 ;  /* 0x0000000000007b1d */ /* 0x000fe20000010000 */
[----:B------:R-:W-:Y:S01]  /*0c00*/  CS2R R6, SRZ ;  /* 0x0000000000067805 */ /* 0x000fe2000001ff00 */
[----:B------:R-:W-:Y:S01]  /*0c10*/  @!P6 IMAD.MOV.U32 R10, RZ, RZ, R24 ;  /* 0x000000ffff0ae224 */ /* 0x000fe200078e0018 */
[----:B------:R-:W-:Y:S01]  /*0c20*/  CS2R R8, SRZ ;  /* 0x0000000000087805 */ /* 0x000fe2000001ff00 */
[----:B------:R-:W-:-:S05]  /*0c30*/  @!P6 IMAD.MOV.U32 R11, RZ, RZ, R27 ;  /* 0x000000ffff0be224 */ /* 0x000fca00078e001b */
[----:B------:R0:W2:Y:S02]  /*0c40*/  @!P6 LDG.E.EL.64 R6, [R10.64] ;  /* 0x000000040a06e981 */ /* 0x0000a4000c2e1b00 */
[----:B0-----:R-:W-:Y:S02]  /*0c50*/  @!P6 IMAD.MOV.U32 R10, RZ, RZ, R23 ;  /* 0x000000ffff0ae224 */ /* 0x001fe400078e0017 */
[----:B------:R-:W-:Y:S01]  /*0c60*/  @!P6 IMAD.MOV.U32 R11, RZ, RZ, R30 ;  /* 0x000000ffff0be224 */ /* 0x000fe200078e001e */
[----:B------:R-:W-:Y:S06]  /*0c70*/  BAR.SYNC.DEFER_BLOCKING 0x0 ;  /* 0x0000000000007b1d */ /* 0x000fec0000010000 */
[----:B------:R0:W3:Y:S01]  /*0c80*/  @!P6 LDG.E.EL.64 R8, [R10.64] ;  /* 0x000000040a08e981 */ /* 0x0000e2000c2e1b00 */
[----:B------:R-:W-:-:S04]  /*0c90*/  FADD R34, R17, 1 ;  /* 0x3f80000011227421 */ /* 0x000fc80000000000 */
[C---:B------:R-:W-:Y:S01]  /*0ca0*/  FMUL R33, R34.reuse, 0.25 ;  /* 0x3e80000022217820 */ /* 0x040fe20000400000 */
[C---:B------:R-:W-:Y:S02]  /*0cb0*/  FSETP.GEU.AND P1, PT, |R34|.reuse, 1.175494350822287508e-38, PT ;  /* 0x008000002200780b */ /* 0x040fe40003f2e200 */
[C---:B------:R-:W-:Y:S02]  /*0cc0*/  FSETP.GT.AND P0, PT, |R34|.reuse, 8.50705917302346158658e+37, PT ;  /* 0x7e8000002200780b */ /* 0x040fe40003f04200 */
[----:B------:R-:W-:Y:S02]  /*0cd0*/  FSEL R17, R34, R17, !P6 ;  /* 0x0000001122117208 */ /* 0x000fe40007000000 */
[----:B------:R-:W-:-:S07]  /*0ce0*/  FSEL R33, R33, R34, P0 ;  /* 0x0000002221217208 */ /* 0x000fce0000000000 */
[----:B------:R-:W-:-:S04]  /*0cf0*/  @!P1 FMUL R33, R33, 16777216 ;  /* 0x4b80000021219820 */ /* 0x000fc80000400000 */
[----:B0-----:R0:W1:Y:S01]  /*0d00*/  MUFU.RCP R10, R33 ;  /* 0x00000021000a7308 */ /* 0x0010620000001000 */
[C---:B--2---:R-:W-:Y:S01]  /*0d10*/  IMAD.U32 R31, R6.reuse, 0x10000, RZ ;  /* 0x00010000061f7824 */ /* 0x044fe200078e00ff */
[----:B------:R-:W-:-:S05]  /*0d20*/  PRMT R6, R6, 0x7632, R6 ;  /* 0x0000763206067816 */ /* 0x000fca0000000006 */
[----:B------:R-:W-:Y:S02]  /*0d30*/  IMAD.U32 R6, R6, 0x10000, RZ ;  /* 0x0001000006067824 */ /* 0x000fe400078e00ff */
[C---:B---3--:R-:W-:Y:S01]  /*0d40*/  IMAD.U32 R36, R8.reuse, 0x10000, RZ ;  /* 0x0001000008247824 */ /* 0x048fe200078e00ff */
[----:B------:R-:W-:Y:S01]  /*0d50*/  PRMT R8, R8, 0x7632, R8 ;  /* 0x0000763208087816 */ /* 0x000fe20000000008 */
[C---:B0-----:R-:W-:Y:S01]  /*0d60*/  IMAD.U32 R33, R9.reuse, 0x10000, RZ ;  /* 0x0001000009217824 */ /* 0x041fe200078e00ff */
[----:B------:R-:W-:Y:S01]  /*0d70*/  PRMT R9, R9, 0x7632, R9 ;  /* 0x0000763209097816 */ /* 0x000fe20000000009 */
[----:B------:R-:W-:-:S04]  /*0d80*/  FADD R31, R31, R36 ;  /* 0x000000241f1f7221 */ /* 0x000fc80000000000 */
[----:B------:R-:W-:-:S04]  /*0d90*/  FADD R36, R31, -R29 ;  /* 0x8000001d1f247221 */ /* 0x000fc80000000000 */
[----:B------:R-:W-:-:S05]  /*0da0*/  FMUL R11, R36, 0.25 ;  /* 0x3e800000240b7820 */ /* 0x000fca0000400000 */
[----:B------:R-:W-:-:S05]  /*0db0*/  FSEL R11, R11, R36, P0 ;  /* 0x000000240b0b7208 */ /* 0x000fca0000000000 */
[----:B------:R-:W-:-:S04]  /*0dc0*/  @!P1 FMUL R11, R11, 16777216 ;  /* 0x4b8000000b0b9820 */ /* 0x000fc80000400000 */
[----:B-1----:R-:W-:Y:S01]  /*0dd0*/  FFMA R10, R10, R11, R29 ;  /* 0x0000000b0a0a7223 */ /* 0x002fe2000000001d */
[----:B------:R-:W-:-:S03]  /*0de0*/  FADD R11, R20, 1 ;  /* 0x3f800000140b7421 */ /* 0x000fc60000000000 */
[----:B------:R-:W-:Y:S01]  /*0df0*/  FADD R31, R31, -R10 ;  /* 0x8000000a1f1f7221 */ /* 0x000fe20000000000 */
[C---:B------:R-:W-:Y:S01]  /*0e00*/  FMUL R34, R11.reuse, 0.25 ;  /* 0x3e8000000b227820 */ /* 0x040fe20000400000 */
[C---:B------:R-:W-:Y:S02]  /*0e10*/  FSETP.GEU.AND P2, PT, |R11|.reuse, 1.175494350822287508e-38, PT ;  /* 0x008000000b00780b */ /* 0x040fe40003f4e200 */
[----:B------:R-:W-:Y:S01]  /*0e20*/  FSETP.GT.AND P0, PT, |R11|, 8.50705917302346158658e+37, PT ;  /* 0x7e8000000b00780b */ /* 0x000fe20003f04200 */
[----:B------:R-:W-:Y:S01]  /*0e30*/  @!P6 FFMA R15, R36, R31, R15 ;  /* 0x0000001f240fe223 */ /* 0x000fe2000000000f */
[----:B------:R-:W-:Y:S01]  /*0e40*/  SHF.L.U32 R31, R8, 0x10, RZ ;  /* 0x00000010081f7819 */ /* 0x000fe200000006ff */
[----:B------:R-:W-:Y:S01]  /*0e50*/  IMAD.U32 R8, R7, 0x10000, RZ ;  /* 0x0001000007087824 */ /* 0x000fe200078e00ff */
[----:B------:R-:W-:Y:S02]  /*0e60*/  FSEL R34, R34, R11, P0 ;  /* 0x0000000b22227208 */ /* 0x000fe40000000000 */
[----:B------:R-:W-:Y:S01]  /*0e70*/  FSEL R20, R11, R20, !P6 ;  /* 0x000000140b147208 */ /* 0x000fe20007000000 */
[----:B------:R-:W-:Y:S01]  /*0e80*/  FADD R11, R6, R31 ;  /* 0x0000001f060b7221 */ /* 0x000fe20000000000 */
[----:B------:R-:W-:Y:S01]  /*0e90*/  FADD R6, R25, 1 ;  /* 0x3f80000019067421 */ /* 0x000fe20000000000 */
[----:B------:R-:W-:Y:S01]  /*0ea0*/  FADD R8, R8, R33 ;  /* 0x0000002108087221 */ /* 0x000fe20000000000 */
[----:B------:R-:W-:Y:S01]  /*0eb0*/  FSEL R29, R10, R29, !P6 ;  /* 0x0000001d0a1d7208 */ /* 0x000fe20007000000 */
[----:B------:R-:W-:Y:S01]  /*0ec0*/  @!P2 FMUL R34, R34, 16777216 ;  /* 0x4b8000002222a820 */ /* 0x000fe20000400000 */
[----:B------:R-:W-:Y:S01]  /*0ed0*/  FADD R31, R11, -R32 ;  /* 0x800000200b1f7221 */ /* 0x000fe20000000000 */
[C---:B------:R-:W-:Y:S01]  /*0ee0*/  FSETP.GEU.AND P3, PT, |R6|.reuse, 1.175494350822287508e-38, PT ;  /* 0x008000000600780b */ /* 0x040fe20003f6e200 */
[C---:B------:R-:W-:Y:S01]  /*0ef0*/  FMUL R35, R6.reuse, 0.25 ;  /* 0x3e80000006237820 */ /* 0x040fe20000400000 */
[----:B------:R-:W0:Y:S01]  /*0f00*/  MUFU.RCP R33, R34 ;  /* 0x0000002200217308 */ /* 0x000e220000001000 */
[----:B------:R-:W-:Y:S01]  /*0f10*/  FMUL R10, R31, 0.25 ;  /* 0x3e8000001f0a7820 */ /* 0x000fe20000400000 */
[----:B------:R-:W-:-:S02]  /*0f20*/  FSETP.GT.AND P1, PT, |R6|, 8.50705917302346158658e+37, PT ;  /* 0x7e8000000600780b */ /* 0x000fc40003f24200 */
[----:B------:R-:W-:Y:S02]  /*0f30*/  FSEL R25, R6, R25, !P6 ;  /* 0x0000001906197208 */ /* 0x000fe40007000000 */
[----:B------:R-:W-:Y:S02]  /*0f40*/  FSEL R10, R10, R31, P0 ;  /* 0x0000001f0a0a7208 */ /* 0x000fe40000000000 */
[----:B------:R-:W-:Y:S01]  /*0f50*/  FSEL R36, R35, R6, P1 ;  /* 0x0000000623247208 */ /* 0x000fe20000800000 */
[----:B------:R-:W-:Y:S01]  /*0f60*/  FADD R35, R8, -R26 ;  /* 0x8000001a08237221 */ /* 0x000fe20000000000 */
[----:B------:R-:W-:Y:S01]  /*0f70*/  PRMT R7, R7, 0x7632, R7 ;  /* 0x0000763207077816 */ /* 0x000fe20000000007 */
[----:B------:R-:W-:Y:S01]  /*0f80*/  @!P2 FMUL R10, R10, 16777216 ;  /* 0x4b8000000a0aa820 */ /* 0x000fe20000400000 */
[----:B------:R-:W-:Y:S01]  /*0f90*/  IADD3 R24, P2, R24, 0x10, RZ ;  /* 0x0000001018187810 */ /* 0x000fe20007f5e0ff */
[----:B------:R-:W-:Y:S02]  /*0fa0*/  @!P3 FMUL R36, R36, 16777216 ;  /* 0x4b8000002424b820 */ /* 0x000fe40000400000 */
[----:B------:R-:W-:Y:S01]  /*0fb0*/  IMAD.U32 R7, R7, 0x10000, RZ ;  /* 0x0001000007077824 */ /* 0x000fe200078e00ff */
[----:B0-----:R-:W-:Y:S01]  /*0fc0*/  FFMA R6, R33, R10, R32 ;  /* 0x0000000a21067223 */ /* 0x001fe20000000020 */
[----:B------:R-:W-:Y:S01]  /*0fd0*/  FMUL R10, R35, 0.25 ;  /* 0x3e800000230a7820 */ /* 0x000fe20000400000 */
[----:B------:R-:W0:Y:S01]  /*0fe0*/  MUFU.RCP R33, R36 ;  /* 0x0000002400217308 */ /* 0x000e220000001000 */
[----:B------:R-:W-:Y:S01]  /*0ff0*/  IMAD.X R27, RZ, RZ, R27, P2 ;  /* 0x000000ffff1b7224 */ /* 0x000fe200010e061b */
[----:B------:R-:W-:Y:S01]  /*1000*/  FADD R11, R11, -R6 ;  /* 0x800000060b0b7221 */ /* 0x000fe20000000000 */
[----:B------:R-:W-:-:S02]  /*1010*/  FSEL R32, R6, R32, !P6 ;  /* 0x0000002006207208 */ /* 0x000fc40007000000 */
[----:B------:R-:W-:Y:S01]  /*1020*/  FSEL R10, R10, R35, P1 ;  /* 0x000000230a0a7208 */ /* 0x000fe20000800000 */
[----:B------:R-:W-:-:S04]  /*1030*/  @!P6 FFMA R22, R31, R11, R22 ;  /* 0x0000000b1f16e223 */ /* 0x000fc80000000016 */
[----:B------:R-:W-:-:S04]  /*1040*/  @!P3 FMUL R10, R10, 16777216 ;  /* 0x4b8000000a0ab820 */ /* 0x000fc80000400000 */
[----:B0-----:R-:W-:Y:S01]  /*1050*/  FFMA R33, R33, R10, R26 ;  /* 0x0000000a21217223 */ /* 0x001fe2000000001a */
[----:B------:R-:W-:-:S03]  /*1060*/  IMAD.U32 R10, R9, 0x10000, RZ ;  /* 0x00010000090a7824 */ /* 0x000fc600078e00ff */
[----:B------:R-:W-:Y:S01]  /*1070*/  FADD R8, R8, -R33 ;  /* 0x8000002108087221 */ /* 0x000fe20000000000 */
[----:B------:R-:W-:Y:S01]  /*1080*/  FADD R9, R7, R10 ;  /* 0x0000000a07097221 */ /* 0x000fe20000000000 */
[----:B------:R-:W-:Y:S02]  /*1090*/  FSEL R26, R33, R26, !P6 ;  /* 0x0000001a211a7208 */ /* 0x000fe40007000000 */
[----:B------:R-:W-:Y:S01]  /*10a0*/  @!P6 FFMA R14, R35, R8, R14 ;  /* 0x00000008230ee223 */ /* 0x000fe2000000000e */
[----:B------:R-:W-:Y:S01]  /*10b0*/  FADD R8, R21, 1 ;  /* 0x3f80000015087421 */ /* 0x000fe20000000000 */
[----:B------:R-:W-:-:S03]  /*10c0*/  FADD R7, R9, -R28 ;  /* 0x8000001c09077221 */ /* 0x000fc60000000000 */
[C---:B------:R-:W-:Y:S01]  /*10d0*/  FMUL R35, R8.reuse, 0.25 ;  /* 0x3e80000008237820 */ /* 0x040fe20000400000 */
[C---:B------:R-:W-:Y:S01]  /*10e0*/  FSETP.GEU.AND P1, PT, |R8|.reuse, 1.175494350822287508e-38, PT ;  /* 0x008000000800780b */ /* 0x040fe20003f2e200 */
[----:B------:R-:W-:Y:S01]  /*10f0*/  FMUL R10, R7, 0.25 ;  /* 0x3e800000070a7820 */ /* 0x000fe20000400000 */
[C---:B------:R-:W-:Y:S02]  /*1100*/  FSETP.GT.AND P0, PT, |R8|.reuse, 8.50705917302346158658e+37, PT ;  /* 0x7e8000000800780b */ /* 0x040fe40003f04200 */
[----:B------:R-:W-:Y:S02]  /*1110*/  FSEL R21, R8, R21, !P6 ;  /* 0x0000001508157208 */ /* 0x000fe40007000000 */
[----:B------:R-:W-:Y:S02]  /*1120*/  FSEL R35, R35, R8, P0 ;  /* 0x0000000823237208 */ /* 0x000fe40000000000 */
[----:B------:R-:W-:Y:S02]  /*1130*/  FSEL R10, R10, R7, P0 ;  /* 0x000000070a0a7208 */ /* 0x000fe40000000000 */
[----:B------:R-:W-:-:S03]  /*1140*/  IADD3 R19, P0, R19, 0x8, RZ ;  /* 0x0000000813137810 */ /* 0x000fc60007f1e0ff */
[----:B------:R-:W-:Y:S01]  /*1150*/  @!P1 FMUL R35, R35, 16777216 ;  /* 0x4b80000023239820 */ /* 0x000fe20000400000 */
[----:B------:R-:W-:Y:S01]  /*1160*/  @!P1 FMUL R10, R10, 16777216 ;  /* 0x4b8000000a0a9820 */ /* 0x000fe20000400000 */
[----:B------:R-:W-:Y:S01]  /*1170*/  IMAD.X R18, RZ, RZ, R18, P0 ;  /* 0x000000ffff127224 */ /* 0x000fe200000e0612 */
[----:B------:R-:W-:Y:S02]  /*1180*/  ISETP.GE.U32.AND P0, PT, R19, 0x2f8, PT ;  /* 0x000002f81300780c */ /* 0x000fe40003f06070 */
[----:B------:R-:W-:Y:S01]  /*1190*/  IADD3 R23, P1, R23, 0x10, RZ ;  /* 0x0000001017177810 */ /* 0x000fe20007f3e0ff */
[----:B------:R-:W0:Y:S01]  /*11a0*/  MUFU.RCP R35, R35 ;  /* 0x0000002300237308 */ /* 0x000e220000001000 */
[----:B------:R-:W-:-:S03]  /*11b0*/  ISETP.GE.U32.AND.EX P0, PT, R18, RZ, PT, P0 ;  /* 0x000000ff1200720c */ /* 0x000fc60003f06100 */
[----:B------:R-:W-:Y:S01]  /*11c0*/  IMAD.X R30, RZ, RZ, R30, P1 ;  /* 0x000000ffff1e7224 */ /* 0x000fe200008e061e */
[----:B0-----:R-:W-:-:S04]  /*11d0*/  FFMA R10, R35, R10, R28 ;  /* 0x0000000a230a7223 */ /* 0x001fc8000000001c */
[----:B------:R-:W-:Y:S01]  /*11e0*/  FADD R9, R9, -R10 ;  /* 0x8000000a09097221 */ /* 0x000fe20000000000 */
[----:B------:R-:W-:-:S03]  /*11f0*/  FSEL R28, R10, R28, !P6 ;  /* 0x0000001c0a1c7208 */ /* 0x000fc60007000000 */
[----:B------:R-:W-:Y:S01]  /*1200*/  @!P6 FFMA R16, R7, R9, R16 ;  /* 0x000000090710e223 */ /* 0x000fe20000000010 */
[----:B------:R-:W-:Y:S05]  /*1210*/  @!P0 BRA `(.L_x_3) ;  /* 0xfffff9d000008947 */ /* 0x000fea000383ffff */
[----:B------:R-:W-:Y:S05]  /*1220*/  BSYNC B0 ;  /* 0x0000000000007941 */ /* 0x000fea0003800000 */
.L_x_2:
[----:B------:R-:W-:Y:S01]  /*1230*/  FADD R8, R17, R20 ;  /* 0x0000001411087221 */ /* 0x000fe20000000000 */
[----:B------:R-:W-:Y:S01]  /*1240*/  FADD R32, R32, -R29 ;  /* 0x8000001d20207221 */ /* 0x000fe20000000000 */
[----:B------:R-:W-:Y:S01]  /*1250*/  FMUL R24, R21, 0.25 ;  /* 0x3e80000015187820 */ /* 0x000fe20000400000 */
[----:B------:R-:W-:Y:S01]  /*1260*/  FADD R22, R15, R22 ;  /* 0x000000160f167221 */ /* 0x000fe20000000000 */
[C---:B------:R-:W-:Y:S01]  /*1270*/  FMUL R3, R8.reuse, 0.25 ;  /* 0x3e80000008037820 */ /* 0x040fe20000400000 */
[C---:B------:R-:W-:Y:S01]  /*1280*/  FSETP.GEU.AND P5, PT, |R8|.reuse, 1.175494350822287508e-38, PT ;  /* 0x008000000800780b */ /* 0x040fe20003fae200 */
[----:B------:R-:W-:Y:S01]  /*1290*/  FADD R6, R25, R8 ;  /* 0x0000000819067221 */ /* 0x000fe20000000000 */
[----:B------:R-:W-:-:S03]  /*12a0*/  FSETP.GT.AND P3, PT, |R8|, 8.50705917302346158658e+37, PT ;  /* 0x7e8000000800780b */ /* 0x000fc60003f64200 */
[C---:B------:R-:W-:Y:S01]  /*12b0*/  FMUL R7, R6.reuse, 0.25 ;  /* 0x3e80000006077820 */ /* 0x040fe20000400000 */
[----:B------:R-:W-:Y:S01]  /*12c0*/  FSEL R5, R3, R8, P3 ;  /* 0x0000000803057208 */ /* 0x000fe20001800000 */
[----:B------:R-:W-:Y:S01]  /*12d0*/  FADD R3, R21, R6 ;  /* 0x0000000615037221 */ /* 0x000fe20000000000 */
[C---:B------:R-:W-:Y:S02]  /*12e0*/  FSETP.GEU.AND P0, PT, |R6|.reuse, 1.175494350822287508e-38, PT ;  /* 0x008000000600780b */ /* 0x040fe40003f0e200 */
[----:B------:R-:W-:Y:S01]  /*12f0*/  FSETP.GT.AND P4, PT, |R6|, 8.50705917302346158658e+37, PT ;  /* 0x7e8000000600780b */ /* 0x000fe20003f84200 */
[C---:B------:R-:W-:Y:S01]  /*1300*/  FMUL R10, R3.reuse, 0.25 ;  /* 0x3e800000030a7820 */ /* 0x040fe20000400000 */
[----:B------:R-:W-:Y:S01]  /*1310*/  FSETP.GEU.AND P1, PT, |R3|, 1.175494350822287508e-38, PT ;  /* 0x008000000300780b */ /* 0x000fe20003f2e200 */
[----:B------:R-:W-:Y:S01]  /*1320*/  @!P5 FMUL R5, R5, 16777216 ;  /* 0x4b8000000505d820 */ /* 0x000fe20000400000 */
[----:B------:R-:W-:Y:S01]  /*1330*/  FSEL R9, R7, R6, P4 ;  /* 0x0000000607097208 */ /* 0x000fe20002000000 */
[----:B------:R-:W-:Y:S01]  /*1340*/  FMUL R7, R20, 0.25 ;  /* 0x3e80000014077820 */ /* 0x000fe20000400000 */
[----:B------:R-:W-:-:S03]  /*1350*/  FSETP.GT.AND P2, PT, |R3|, 8.50705917302346158658e+37, PT ;  /* 0x7e8000000300780b */ /* 0x000fc60003f44200 */
[----:B------:R-:W0:Y:S01]  /*1360*/  MUFU.RCP R5, R5 ;  /* 0x0000000500057308 */ /* 0x000e220000001000 */
[----:B------:R-:W-:Y:S01]  /*1370*/  FSEL R18, R7, R20, P3 ;  /* 0x0000001407127208 */ /* 0x000fe20001800000 */
[----:B------:R-:W-:Y:S01]  /*1380*/  @!P0 FMUL R9, R9, 16777216 ;  /* 0x4b80000009098820 */ /* 0x000fe20000400000 */
[----:B------:R-:W-:Y:S01]  /*1390*/  FSEL R7, R10, R3, P2 ;  /* 0x000000030a077208 */ /* 0x000fe20001000000 */
[----:B------:R-:W-:Y:S01]  /*13a0*/  FMUL R20, R25, 0.25 ;  /* 0x3e80000019147820 */ /* 0x000fe20000400000 */
[----:B------:R-:W1:Y:S01]  /*13b0*/  SHFL.BFLY PT, R10, R3, 0x1, 0x1f ;  /* 0x0c201f00030a7f89 */ /* 0x000e6200000e0000 */
[----:B------:R-:W-:Y:S01]  /*13c0*/  @!P5 FMUL R18, R18, 16777216 ;  /* 0x4b8000001212d820 */ /* 0x000fe20000400000 */
[----:B------:R-:W-:Y:S01]  /*13d0*/  FSETP.NEU.AND P3, PT, R8, RZ, PT ;  /* 0x000000ff0800720b */ /* 0x000fe20003f6d000 */
[----:B------:R-:W2:Y:S01]  /*13e0*/  MUFU.RCP R9, R9 ;  /* 0x0000000900097308 */ /* 0x000ea20000001000 */
[----:B------:R-:W-:Y:S01]  /*13f0*/  @!P1 FMUL R7, R7, 16777216 ;  /* 0x4b80000007079820 */ /* 0x000fe20000400000 */
[----:B------:R-:W-:-:S02]  /*1400*/  FSEL R20, R20, R25, P4 ;  /* 0x0000001914147208 */ /* 0x000fc40002000000 */
[----:B------:R-:W-:-:S03]  /*1410*/  FSEL R24, R24, R21, P2 ;  /* 0x0000001518187208 */ /* 0x000fc60001000000 */
[----:B------:R-:W-:Y:S01]  /*1420*/  @!P0 FMUL R20, R20, 16777216 ;  /* 0x4b80000014148820 */ /* 0x000fe20000400000 */
[----:B0-----:R-:W-:Y:S01]  /*1430*/  FMUL R5, R5, R18 ;  /* 0x0000001205057220 */ /* 0x001fe20000400000 */
[----:B------:R-:W0:Y:S01]  /*1440*/  MUFU.RCP R7, R7 ;  /* 0x0000000700077308 */ /* 0x000e220000001000 */
[----:B------:R-:W-:Y:S01]  /*1450*/  FMUL R18, R32, R32 ;  /* 0x0000002020127220 */ /* 0x000fe20000400000 */
[----:B------:R-:W-:Y:S01]  /*1460*/  FSETP.NEU.AND P0, PT, R6, RZ, PT ;  /* 0x000000ff0600720b */ /* 0x000fe20003f0d000 */
[----:B------:R-:W-:Y:S01]  /*1470*/  @!P1 FMUL R24, R24, 16777216 ;  /* 0x4b80000018189820 */ /* 0x000fe20000400000 */
[----:B------:R-:W-:Y:S01]  /*1480*/  FSEL R5, R5, RZ, P3 ;  /* 0x000000ff05057208 */ /* 0x000fe20001800000 */
[----:B------:R-:W-:Y:S01]  /*1490*/  FMUL R18, R17, R18 ;  /* 0x0000001211127220 */ /* 0x000fe20000400000 */
[----:B------:R-:W-:Y:S01]  /*14a0*/  FSETP.NEU.AND P1, PT, R3, RZ, PT ;  /* 0x000000ff0300720b */ /* 0x000fe20003f2d000 */
[----:B--2---:R-:W-:Y:S01]  /*14b0*/  FMUL R9, R9, R20 ;  /* 0x0000001409097220 */ /* 0x004fe20000400000 */
[----:B------:R-:W-:Y:S01]  /*14c0*/  IADD3 R2, P3, R2, c[0x0][0x168], RZ ;  /* 0x00005a0002027a10 */ /* 0x000fe20007f7e0ff */
[----:B------:R-:W-:Y:S01]  /*14d0*/  FFMA R29, R32, R5, R29 ;  /* 0x00000005201d7223 */ /* 0x000fe2000000001d */
[----:B------:R-:W-:Y:S01]  /*14e0*/  FFMA R5, R5, R18, R22 ;  /* 0x0000001205057223 */ /* 0x000fe20000000016 */
[----:B------:R-:W-:Y:S01]  /*14f0*/  IMAD.MOV.U32 R22, RZ, RZ, -0x8 ;  /* 0xfffffff8ff167424 */ /* 0x000fe200078e00ff */
[----:B------:R-:W-:Y:S01]  /*1500*/  FSEL R9, R9, RZ, P0 ;  /* 0x000000ff09097208 */ /* 0x000fe20000000000 */
[----:B------:R-:W-:Y:S01]  /*1510*/  FADD R26, R26, -R29 ;  /* 0x8000001d1a1a7221 */ /* 0x000fe20000000000 */
[----:B-1----:R-:W-:Y:S01]  /*1520*/  FADD R11, R3, R10 ;  /* 0x0000000a030b7221 */ /* 0x002fe20000000000 */
[----:B------:R-:W-:Y:S01]  /*1530*/  FADD R14, R14, R5 ;  /* 0x000000050e0e7221 */ /* 0x000fe20000000000 */
[----:B0-----:R-:W-:Y:S01]  /*1540*/  FMUL R7, R7, R24 ;  /* 0x0000001807077220 */ /* 0x001fe20000400000 */
[C---:B------:R-:W-:Y:S01]  /*1550*/  FMUL R5, R26.reuse, R26 ;  /* 0x0000001a1a057220 */ /* 0x040fe20000400000 */
[----:B------:R-:W-:Y:S01]  /*1560*/  FFMA R21, R26, R9, R29 ;  /* 0x000000091a157223 */ /* 0x000fe2000000001d */
[----:B------:R-:W-:Y:S01]  /*1570*/  FSETP.GT.AND P0, PT, |R11|, 8.50705917302346158658e+37, PT ;  /* 0x7e8000000b00780b */ /* 0x000fe20003f04200 */
[----:B------:R-:W-:Y:S01]  /*1580*/  IMAD.MOV.U32 R20, RZ, RZ, -0x1 ;  /* 0xffffffffff147424 */ /* 0x000fe200078e00ff */
[----:B------:R-:W-:Y:S01]  /*1590*/  FMUL R5, R8, R5 ;  /* 0x0000000508057220 */ /* 0x000fe20000400000 */
[----:B------:R-:W-:Y:S01]  /*15a0*/  FSEL R7, R7, RZ, P1 ;  /* 0x000000ff07077208 */ /* 0x000fe20000800000 */
[--C-:B------:R-:W-:Y:S01]  /*15b0*/  FADD R28, R28, -R21.reuse ;  /* 0x800000151c1c7221 */ /* 0x100fe20000000000 */
[----:B------:R-:W-:Y:S01]  /*15c0*/  FSETP.GEU.AND P2, PT, |R11|, 1.175494350822287508e-38, PT ;  /* 0x008000000b00780b */ /* 0x000fe20003f4e200 */
[----:B------:R-:W-:Y:S01]  /*15d0*/  FFMA R5, R9, R5, R14 ;  /* 0x0000000509057223 */ /* 0x000fe2000000000e */
[----:B------:R-:W-:Y:S01]  /*15e0*/  FSETP.NEU.AND P1, PT, R11, RZ, PT ;  /* 0x000000ff0b00720b */ /* 0x000fe20003f2d000 */
[C---:B------:R-:W-:Y:S01]  /*15f0*/  FMUL R9, R28.reuse, R28 ;  /* 0x0000001c1c097220 */ /* 0x040fe20000400000 */
[----:B------:R-:W-:Y:S01]  /*1600*/  FFMA R21, R28, R7, R21 ;  /* 0x000000071c157223 */ /* 0x000fe20000000015 */
[----:B------:R-:W-:-:S02]  /*1610*/  FADD R16, R16, R5 ;  /* 0x0000000510107221 */ /* 0x000fc40000000000 */
[----:B------:R-:W-:Y:S01]  /*1620*/  FMUL R9, R6, R9 ;  /* 0x0000000906097220 */ /* 0x000fe20000400000 */
[----:B------:R-:W-:Y:S01]  /*1630*/  @P0 FMUL R11, R11, 0.25 ;  /* 0x3e8000000b0b0820 */ /* 0x000fe20000400000 */
[----:B------:R-:W0:Y:S01]  /*1640*/  SHFL.BFLY PT, R8, R21, 0x1, 0x1f ;  /* 0x0c201f0015087f89 */ /* 0x000e2200000e0000 */
[----:B------:R-:W-:Y:S01]  /*1650*/  @P0 FMUL R10, R10, 0.25 ;  /* 0x3e8000000a0a0820 */ /* 0x000fe20000400000 */
[----:B------:R-:W-:Y:S01]  /*1660*/  FFMA R9, R7, R9, R16 ;  /* 0x0000000907097223 */ /* 0x000fe20000000010 */
[----:B------:R-:W-:Y:S01]  /*1670*/  MOV R16, 0x3aaaaaab ;  /* 0x3aaaaaab00107802 */ /* 0x000fe20000000f00 */
[----:B------:R-:W-:Y:S01]  /*1680*/  @!P2 FMUL R11, R11, 16777216 ;  /* 0x4b8000000b0ba820 */ /* 0x000fe20000400000 */
[----:B------:R-:W1:Y:S01]  /*1690*/  S2R R7, SR_TID.X ;  /* 0x0000000000077919 */ /* 0x000e620000002100 */
[----:B------:R-:W-:-:S03]  /*16a0*/  @!P2 FMUL R10, R10, 16777216 ;  /* 0x4b8000000a0aa820 */ /* 0x000fc60000400000 */
[----:B------:R-:W2:Y:S01]  /*16b0*/  SHFL.BFLY PT, R6, R9, 0x1, 0x1f ;  /* 0x0c201f0009067f89 */ /* 0x000ea200000e0000 */
[----:B------:R-:W3:Y:S01]  /*16c0*/  MUFU.RCP R11, R11 ;  /* 0x0000000b000b7308 */ /* 0x000ee20000001000 */
[----:B0-----:R-:W-:Y:S01]  /*16d0*/  FADD R8, -R21, R8 ;  /* 0x0000000815087221 */ /* 0x001fe20000000100 */
[----:B---3--:R-:W-:-:S03]  /*16e0*/  FMUL R10, R11, R10 ;  /* 0x0000000a0b0a7220 */ /* 0x008fc60000400000 */
[----:B------:R-:W-:Y:S01]  /*16f0*/  FMUL R14, R8, R8 ;  /* 0x00000008080e7220 */ /* 0x000fe20000400000 */
[----:B-1----:R-:W-:Y:S02]  /*1700*/  SHF.R.U32.HI R15, RZ, 0x1, R7 ;  /* 0x00000001ff0f7819 */ /* 0x002fe40000011607 */
[----:B------:R-:W-:Y:S01]  /*1710*/  FSEL R10, R10, RZ, P1 ;  /* 0x000000ff0a0a7208 */ /* 0x000fe20000800000 */
[----:B------:R-:W-:Y:S01]  /*1720*/  FMUL R14, R3, R14 ;  /* 0x0000000e030e7220 */ /* 0x000fe20000400000 */
[----:B--2---:R-:W-:Y:S01]  /*1730*/  FADD R5, R9, R6 ;  /* 0x0000000609057221 */ /* 0x004fe20000000000 */
[----:B------:R-:W-:Y:S01]  /*1740*/  SGXT.U32 R15, R15, 0x6 ;  /* 0x000000060f0f781a */ /* 0x000fe20000000000 */
[C---:B------:R-:W-:Y:S01]  /*1750*/  IMAD.SHL.U32 R3, R7.reuse, 0x4, RZ ;  /* 0x0000000407037824 */ /* 0x040fe200078e00ff */
[----:B------:R-:W-:Y:S01]  /*1760*/  LOP3.LUT R6, R7, 0x1, RZ, 0xc0, !PT ;  /* 0x0000000107067812 */ /* 0x000fe200078ec0ff */
[----:B------:R-:W-:Y:S01]  /*1770*/  FFMA R5, R10, R14, R5 ;  /* 0x0000000e0a057223 */ /* 0x000fe20000000005 */
[----:B------:R-:W-:Y:S01]  /*1780*/  IADD3 R14, P2, R4, c[0x0][0x178], RZ ;  /* 0x00005e00040e7a10 */ /* 0x000fe20007f5e0ff */
[----:B------:R-:W-:Y:S01]  /*1790*/  IMAD R15, R0, 0x40, R15 ;  /* 0x00000040000f7824 */ /* 0x000fe200078e020f */
[----:B------:R-:W-:Y:S01]  /*17a0*/  LOP3.LUT R4, R3, 0x4, RZ, 0xc0, !PT ;  /* 0x0000000403047812 */ /* 0x000fe200078ec0ff */
[----:B------:R-:W-:Y:S01]  /*17b0*/  FFMA R0, R5, R16, 9.9999997473787516356e-06 ;  /* 0x3727c5ac05007423 */ /* 0x000fe20000000010 */
[----:B------:R-:W-:Y:S01]  /*17c0*/  IMAD.WIDE.U32 R6, R6, 0x8, RZ ;  /* 0x0000000806067825 */ /* 0x000fe200078e00ff */
[----:B------:R-:W-:Y:S01]  /*17d0*/  FFMA R21, R8, R10, R21 ;  /* 0x0000000a08157223 */ /* 0x000fe20000000015 */
[----:B------:R-:W-:-:S02]  /*17e0*/  IADD3.X R23, R12, c[0x0][0x17c], RZ, P2, !PT ;  /* 0x00005f000c177a10 */ /* 0x000fc400017fe4ff */
[----:B------:R-:W-:Y:S01]  /*17f0*/  IMAD R15, R15, 0x300, R4 ;  /* 0x000003000f0f7824 */ /* 0x000fe200078e0204 */
[----:B------:R-:W0:Y:S01]  /*1800*/  MUFU.RSQ R0, R0 ;  /* 0x0000000000007308 */ /* 0x000e220000001400 */
[C---:B------:R-:W-:Y:S02]  /*1810*/  IADD3 R18, P0, R6.reuse, c[0x0][0x188], RZ ;  /* 0x0000620006127a10 */ /* 0x040fe40007f1e0ff */
[----:B------:R-:W-:Y:S02]  /*1820*/  IADD3 R16, P1, R6, c[0x0][0x180], RZ ;  /* 0x0000600006107a10 */ /* 0x000fe40007f3e0ff */
[C---:B------:R-:W-:Y:S02]  /*1830*/  IADD3.X R19, R7.reuse, c[0x0][0x18c], RZ, P0, !PT ;  /* 0x0000630007137a10 */ /* 0x040fe400007fe4ff */
[----:B------:R-:W-:Y:S02]  /*1840*/  IADD3.X R17, R7, c[0x0][0x184], RZ, P1, !PT ;  /* 0x0000610007117a10 */ /* 0x000fe40000ffe4ff */
[----:B------:R-:W-:-:S03]  /*1850*/  IADD3.X R3, R13, c[0x0][0x16c], RZ, P3, !PT ;  /* 0x00005b000d037a10 */ /* 0x000fc60001ffe4ff */
.L_x_4:
[----:B------:R1:W2:Y:S01]  /*1860*/  LDG.E.EL.64 R8, [R16.64] ;  /* 0x0000000410087981 */ /* 0x0002a2000c2e1b00 */
[----:B------:R-:W-:Y:S01]  /*1870*/  CS2R R4, SRZ ;  /* 0x0000000000047805 */ /* 0x000fe2000001ff00 */
[----:B------:R-:W-:-:S02]  /*1880*/  CS2R R6, SRZ ;  /* 0x0000000000067805 */ /* 0x000fc4000001ff00 */
[----:B------:R3:W4:Y:S04]  /*1890*/  LDG.E.EL.64 R10, [R18.64] ;  /* 0x00000004120a7981 */ /* 0x000728000c2e1b00 */
[----:B------:R-:W-:Y:S01]  /*18a0*/  BAR.SYNC.DEFER_BLOCKING 0x0 ;  /* 0x0000000000007b1d */ /* 0x000fe20000010000 */
[----:B------:R-:W-:Y:S02]  /*18b0*/  @!P6 IMAD.MOV.U32 R12, RZ, RZ, R14 ;  /* 0x000000ffff0ce224 */ /* 0x000fe400078e000e */
[----:B------:R-:W-:-:S03]  /*18c0*/  @!P6 IMAD.MOV.U32 R13, RZ, RZ, R23 ;  /* 0x000000ffff0de224 */ /* 0x000fc600078e0017 */
[----:B------:R5:W2:Y:S04]  /*18d0*/  @!P6 LDG.E.EF.64 R4, [R2.64] ;  /* 0x000000040204e981 */ /* 0x000aa8000c0e1b00 */
[----:B------:R-:W-:Y:S06]  /*18e0*/  BAR.SYNC.DEFER_BLOCKING 0x0 ;  /* 0x0000000000007b1d */ /* 0x000fec0000010000 */
[----:B------:R-:W4:Y:S01]  /*18f0*/  @!P6 LDG.E.EF.64 R6, [R12.64] ;  /* 0x000000040c06e981 */ /* 0x000f22000c0e1b00 */
[----:B------:R-:W-:-:S02]  /*1900*/  IADD3 R14, P1, R14, 0x10, RZ ;  /* 0x000000100e0e7810 */ /* 0x000fc40007f3e0ff */
[----:B-----5:R-:W-:Y:S02]  /*1910*/  IADD3 R2, P2, R2, 0x10, RZ ;  /* 0x0000001002027810 */ /* 0x020fe40007f5e0ff */
[----:B---3--:R-:W-:Y:S02]  /*1920*/  IADD3 R18, P3, R18, 0x10, RZ ;  /* 0x0000001012127810 */ /* 0x008fe40007f7e0ff */
[----:B-1----:R-:W-:Y:S01]  /*1930*/  IADD3 R16, P4, R16, 0x10, RZ ;  /* 0x0000001010107810 */ /* 0x002fe20007f9e0ff */
[----:B------:R-:W-:Y:S02]  /*1940*/  IMAD.X R23, RZ, RZ, R23, P1 ;  /* 0x000000ffff177224 */ /* 0x000fe400008e0617 */
[----:B------:R-:W-:Y:S02]  /*1950*/  IMAD.X R3, RZ, RZ, R3, P2 ;  /* 0x000000ffff037224 */ /* 0x000fe400010e0603 */
[----:B------:R-:W-:Y:S02]  /*1960*/  IMAD.X R19, RZ, RZ, R19, P3 ;  /* 0x000000ffff137224 */ /* 0x000fe400018e0613 */
[----:B------:R-:W-:-:S02]  /*1970*/  IMAD.X R17, RZ, RZ, R17, P4 ;  /* 0x000000ffff117224 */ /* 0x000fc400020e0611 */
[----:B--2---:R-:W-:Y:S02]  /*1980*/  IMAD.U32 R24, R4, 0x10000, RZ ;  /* 0x0001000004187824 */ /* 0x004fe400078e00ff */
[----:B------:R-:W-:Y:S01]  /*1990*/  IMAD.U32 R27, R5, 0x10000, RZ ;  /* 0x00010000051b7824 */ /* 0x000fe200078e00ff */
[----:B----4-:R-:W-:Y:S01]  /*19a0*/  SHF.L.U32 R25, R6, 0x10, RZ ;  /* 0x0000001006197819 */ /* 0x010fe200000006ff */
[----:B------:R-:W-:Y:S01]  /*19b0*/  IMAD.U32 R28, R7, 0x10000, RZ ;  /* 0x00010000071c7824 */ /* 0x000fe200078e00ff */
[----:B------:R-:W-:-:S03]  /*19c0*/  PRMT R7, R4, 0x7632, R7 ;  /* 0x0000763204077816 */ /* 0x000fc60000000007 */
[--C-:B------:R-:W-:Y:S01]  /*19d0*/  FADD R26, R24, R25.reuse ;  /* 0x00000019181a7221 */ /* 0x100fe20000000000 */
[----:B------:R-:W-:Y:S01]  /*19e0*/  FADD R28, R27, R28 ;  /* 0x0000001c1b1c7221 */ /* 0x000fe20000000000 */
[----:B------:R-:W-:Y:S02]  /*19f0*/  PRMT R24, R6, 0x7632, R24 ;  /* 0x0000763206187816 */ /* 0x000fe40000000018 */
[----:B------:R-:W-:Y:S02]  /*1a00*/  PRMT R25, R5, 0x7632, R25 ;  /* 0x0000763205197816 */ /* 0x000fe40000000019 */
[----:B------:R-:W-:Y:S01]  /*1a10*/  PRMT R27, R7, 0x7632, R27 ;  /* 0x00007632071b7816 */ /* 0x000fe2000000001b */
[----:B------:R-:W-:Y:S01]  /*1a20*/  FADD R13, -R21, R26 ;  /* 0x0000001a150d7221 */ /* 0x000fe20000000100 */
[----:B------:R-:W-:Y:S01]  /*1a30*/  SHF.L.U32 R24, R24, 0x10, RZ ;  /* 0x0000001018187819 */ /* 0x000fe200000006ff */
[----:B------:R-:W-:Y:S02]  /*1a40*/  IMAD.U32 R7, R7, 0x10000, RZ ;  /* 0x0001000007077824 */ /* 0x000fe400078e00ff */
[----:B------:R-:W-:Y:S01]  /*1a50*/  IMAD.U32 R12, R25, 0x10000, RZ ;  /* 0x00010000190c7824 */ /* 0x000fe200078e00ff */
[----:B0-----:R-:W-:Y:S01]  /*1a60*/  FMUL R13, R0, R13 ;  /* 0x0000000d000d7220 */ /* 0x001fe20000400000 */
[----:B------:R-:W-:-:S02]  /*1a70*/  IMAD.U32 R27, R27, 0x10000, RZ ;  /* 0x000100001b1b7824 */ /* 0x000fc400078e00ff */
[----:B------:R-:W-:Y:S02]  /*1a80*/  IMAD.U32 R5, R8, 0x10000, RZ ;  /* 0x0001000008057824 */ /* 0x000fe400078e00ff */
[----:B------:R-:W-:Y:S01]  /*1a90*/  IMAD.U32 R6, R10, 0x10000, RZ ;  /* 0x000100000a067824 */ /* 0x000fe200078e00ff */
[----:B------:R-:W-:Y:S01]  /*1aa0*/  FADD R24, R7, R24 ;  /* 0x0000001807187221 */ /* 0x000fe20000000000 */
[----:B------:R-:W-:Y:S01]  /*1ab0*/  FADD R12, R12, R27 ;  /* 0x0000001b0c0c7221 */ /* 0x000fe20000000000 */
[----:B------:R-:W-:Y:S01]  /*1ac0*/  IMAD.U32 R4, R9, 0x10000, RZ ;  /* 0x0001000009047824 */ /* 0x000fe200078e00ff */
[----:B------:R-:W-:Y:S01]  /*1ad0*/  FFMA R5, R5, R13, R6 ;  /* 0x0000000d05057223 */ /* 0x000fe20000000006 */
[----:B------:R-:W-:Y:S01]  /*1ae0*/  IMAD.U32 R25, R11, 0x10000, RZ ;  /* 0x000100000b197824 */ /* 0x000fe200078e00ff */
[----:B------:R-:W-:Y:S02]  /*1af0*/  PRMT R8, R8, 0x7632, R8 ;  /* 0x0000763208087816 */ /* 0x000fe40000000008 */
[----:B------:R-:W-:Y:S01]  /*1b00*/  PRMT R6, R9, 0x7632, R6 ;  /* 0x0000763209067816 */ /* 0x000fe20000000006 */
[C---:B------:R-:W-:Y:S01]  /*1b10*/  FADD R9, -R21.reuse, R24 ;  /* 0x0000001815097221 */ /* 0x040fe20000000100 */
[----:B------:R-:W-:Y:S01]  /*1b20*/  PRMT R10, R10, 0x7632, R10 ;  /* 0x000076320a0a7816 */ /* 0x000fe2000000000a */
[----:B------:R-:W-:Y:S01]  /*1b30*/  FADD R29, -R21, R28 ;  /* 0x0000001c151d7221 */ /* 0x000fe20000000100 */
[----:B------:R-:W-:Y:S01]  /*1b40*/  PRMT R11, R11, 0x7632, R11 ;  /* 0x000076320b0b7816 */ /* 0x000fe2000000000b */
[----:B------:R-:W-:Y:S01]  /*1b50*/  FADD R13, -R21, R12 ;  /* 0x0000000c150d7221 */ /* 0x000fe20000000100 */
[----:B------:R-:W-:Y:S01]  /*1b60*/  IMAD.U32 R8, R8, 0x10000, RZ ;  /* 0x0001000008087824 */ /* 0x000fe200078e00ff */
[----:B------:R-:W-:Y:S01]  /*1b70*/  FMUL R9, R0, R9 ;  /* 0x0000000900097220 */ /* 0x000fe20000400000 */
[----:B------:R-:W-:Y:S01]  /*1b80*/  IMAD.U32 R7, R10, 0x10000, RZ ;  /* 0x000100000a077824 */ /* 0x000fe200078e00ff */
[----:B------:R-:W-:Y:S01]  /*1b90*/  FMUL R29, R0, R29 ;  /* 0x0000001d001d7220 */ /* 0x000fe20000400000 */
[----:B------:R-:W-:Y:S01]  /*1ba0*/  IMAD.U32 R10, R6, 0x10000, RZ ;  /* 0x00010000060a7824 */ /* 0x000fe200078e00ff */
[----:B------:R-:W-:Y:S01]  /*1bb0*/  FMUL R13, R0, R13 ;  /* 0x0000000d000d7220 */ /* 0x000fe20000400000 */
[----:B------:R-:W-:Y:S01]  /*1bc0*/  IMAD.U32 R11, R11, 0x10000, RZ ;  /* 0x000100000b0b7824 */ /* 0x000fe200078e00ff */
[----:B------:R-:W-:Y:S01]  /*1bd0*/  FFMA R6, R8, R9, R7 ;  /* 0x0000000908067223 */ /* 0x000fe20000000007 */
[----:B------:R-:W-:Y:S01]  /*1be0*/  FFMA R4, R4, R29, R25 ;  /* 0x0000001d04047223 */ /* 0x000fe20000000019 */
[----:B------:R-:W-:Y:S01]  /*1bf0*/  IADD3 R8, R15, 0x8, R22 ;  /* 0x000000080f087810 */ /* 0x000fe20007ffe016 */
[----:B------:R-:W-:Y:S01]  /*1c00*/  FFMA R7, R10, R13, R11 ;  /* 0x0000000d0a077223 */ /* 0x000fe2000000000b */
[----:B------:R-:W-:Y:S01]  /*1c10*/  IMAD.MOV.U32 R9, RZ, RZ, 0x2 ;  /* 0x00000002ff097424 */ /* 0x000fe200078e00ff */
[----:B------:R-:W-:-:S02]  /*1c20*/  F2FP.BF16.PACK_AB R6, R6, R5 ;  /* 0x000000050606723e */ /* 0x000fc400000010ff */
[----:B------:R-:W-:Y:S01]  /*1c30*/  IADD3 R22, P0, R22, 0x8, RZ ;  /* 0x0000000816167810 */ /* 0x000fe20007f1e0ff */
[----:B------:R-:W-:Y:S01]  /*1c40*/  IMAD.WIDE R8, R8, R9, c[0x0][0x190] ;  /* 0x0000640008087625 */ /* 0x000fe200078e0209 */
[----:B------:R-:W-:Y:S02]  /*1c50*/  F2FP.BF16.PACK_AB R7, R7, R4 ;  /* 0x000000040707723e */ /* 0x000fe400000010ff */
[----:B------:R-:W-:Y:S02]  /*1c60*/  IADD3.X R20, RZ, R20, RZ, P0, !PT ;  /* 0x00000014ff147210 */ /* 0x000fe400007fe4ff */
[----:B------:R-:W-:Y:S01]  /*1c70*/  ISETP.GE.U32.AND P0, PT, R22, 0x2f8, PT ;  /* 0x000002f81600780c */ /* 0x000fe20003f06070 */
[----:B------:R0:W-:Y:S03]  /*1c80*/  @!P6 STG.E.64 [R8.64], R6 ;  /* 0x000000060800e986 */ /* 0x0001e6000c101b04 */
[----:B------:R-:W-:-:S13]  /*1c90*/  ISETP.GE.U32.AND.EX P0, PT, R20, RZ, PT, P0 ;  /* 0x000000ff1400720c */ /* 0x000fda0003f06100 */
[----:B0-----:R-:W-:Y:S05]  /*1ca0*/  @!P0 BRA `(.L_x_4) ;  /* 0xfffffbb000008947 */ /* 0x001fea000383ffff */
[----:B------:R-:W-:Y:S05]  /*1cb0*/  EXIT ;  /* 0x000000000000794d */ /* 0x000fea0003800000 */
.L_x_1:
[----:B------:R-:W-:Y:S01]  /*1cc0*/  MOV R0, 0x0 ;  /* 0x0000000000007802 */ /* 0x000fe20000000f00 */
[----:B------:R-:W-:Y:S01]  /*1cd0*/  IMAD.MOV.U32 R4, RZ, RZ, c[0x4][0x18] ;  /* 0x01000600ff047624 */ /* 0x000fe200078e00ff */
[----:B------:R-:W-:Y:S01]  /*1ce0*/  MOV R7, c[0x4][0x14] ;  /* 0x0100050000077a02 */ /* 0x000fe20000000f00 */
[----:B------:R-:W-:Y:S01]  /*1cf0*/  IMAD.MOV.U32 R5, RZ, RZ, c[0x4][0x1c] ;  /* 0x01000700ff057624 */ /* 0x000fe200078e00ff */
[----:B------:R1:W2:Y:S01]  /*1d00*/  LDC.64 R2, c[0x4][R0] ;  /* 0x0100000000027b82 */ /* 0x0002a20000000a00 */
[----:B------:R-:W-:Y:S02]  /*1d10*/  IMAD.MOV.U32 R6, RZ, RZ, c[0x4][0x10] ;  /* 0x01000400ff067624 */ /* 0x000fe400078e00ff */
[----:B------:R-:W-:Y:S02]  /*1d20*/  IMAD.MOV.U32 R8, RZ, RZ, 0x32 ;  /* 0x00000032ff087424 */ /* 0x000fe400078e00ff */
[----:B-----5:R-:W-:Y:S02]  /*1d30*/  IMAD.MOV.U32 R10, RZ, RZ, c[0x4][0x8] ;  /* 0x01000200ff0a7624 */ /* 0x020fe400078e00ff */
[----:B------:R-:W-:-:S02]  /*1d40*/  IMAD.MOV.U32 R11, RZ, RZ, c[0x4][0xc] ;  /* 0x01000300ff0b7624 */ /* 0x000fc400078e00ff */
[----:B------:R-:W-:Y:S02]  /*1d50*/  IMAD.MOV.U32 R12, RZ, RZ, 0x1 ;  /* 0x00000001ff0c7424 */ /* 0x000fe400078e00ff */
[----:B------:R-:W-:Y:S02]  /*1d60*/  IMAD.MOV.U32 R13, RZ, RZ, RZ ;  /* 0x000000ffff0d7224 */ /* 0x000fe400078e00ff */
[----:B01----:R-:W-:Y:S01]  /*1d70*/  LEPC R14 ;  /* 0x00000000000e734e */ /* 0x003fe20000000000 */
[----:B------:R-:W-:Y:S02]  /*1d80*/  MOV R9, 0x1df0 ;  /* 0x00001df000097802 */ /* 0x000fe40000000f00 */
[----:B------:R-:W-:Y:S02]  /*1d90*/  MOV R20, 0x1d70 ;  /* 0x00001d7000147802 */ /* 0x000fe40000000f00 */
[----:B------:R-:W-:Y:S02]  /*1da0*/  MOV R21, 0x0 ;  /* 0x0000000000157802 */ /* 0x000fe40000000f00 */
[----:B------:R-:W-:Y:S02]  /*1db0*/  MOV R0, 0x0 ;  /* 0x0000000000007802 */ /* 0x000fe40000000f00 */
[----:B------:R-:W-:-:S04]  /*1dc0*/  IADD3 R20, P0, P1, -R20, R9, R14 ;  /* 0x0000000914147210 */ /* 0x000fc8000791e10e */
[----:B------:R-:W-:-:S04]  /*1dd0*/  IADD3.X R21, ~R0, R21, R15, P0, P1 ;  /* 0x0000001500157210 */ /* 0x000fc800007e250f */
[----:B--2---:R-:W-:Y:S05]  /*1de0*/  CALL.ABS.NOINC R2 ;  /* 0x0000000002007343 */ /* 0x004fea0003c00000 */
.L_x_0:
[----:B0-----:R-:W-:Y:S01]  /*1df0*/  MOV R0, 0x0 ;  /* 0x0000000000007802 */ /* 0x001fe20000000f00 */
[----:B------:R-:W-:Y:S01]  /*1e00*/  IMAD.MOV.U32 R4, RZ, RZ, c[0x4][0x30] ;  /* 0x01000c00ff047624 */ /* 0x000fe200078e00ff */
[----:B------:R-:W-:Y:S01]  /*1e10*/  MOV R6, c[0x4][0x28] ;  /* 0x01000a0000067a02 */ /* 0x000fe20000000f00 */
[----:B------:R-:W-:Y:S01]  /*1e20*/  IMAD.MOV.U32 R5, RZ, RZ, c[0x4][0x34] ;  /* 0x01000d00ff057624 */ /* 0x000fe200078e00ff */
[----:B-----5:R0:W1:Y:S01]  /*1e30*/  LDC.64 R2, c[0x4][R0] ;  /* 0x0100000000027b82 */ /* 0x0200620000000a00 */
[----:B------:R-:W-:Y:S02]  /*1e40*/  IMAD.MOV.U32 R7, RZ, RZ, c[0x4][0x2c] ;  /* 0x01000b00ff077624 */ /* 0x000fe400078e00ff */
[----:B------:R-:W-:Y:S02]  /*1e50*/  IMAD.MOV.U32 R8, RZ, RZ, 0x2c ;  /* 0x0000002cff087424 */ /* 0x000fe400078e00ff */
[----:B------:R-:W-:Y:S02]  /*1e60*/  IMAD.MOV.U32 R10, RZ, RZ, c[0x4][0x20] ;  /* 0x01000800ff0a7624 */ /* 0x000fe400078e00ff */
[----:B------:R-:W-:-:S02]  /*1e70*/  IMAD.MOV.U32 R11, RZ, RZ, c[0x4][0x24] ;  /* 0x01000900ff0b7624 */ /* 0x000fc400078e00ff */
[----:B------:R-:W-:Y:S02]  /*1e80*/  IMAD.MOV.U32 R12, RZ, RZ, 0x1 ;  /* 0x00000001ff0c7424 */ /* 0x000fe400078e00ff */
[----:B------:R-:W-:Y:S02]  /*1e90*/  IMAD.MOV.U32 R13, RZ, RZ, RZ ;  /* 0x000000ffff0d7224 */ /* 0x000fe400078e00ff */
[----:B0-----:R-:W-:Y:S01]  /*1ea0*/  LEPC R14 ;  /* 0x00000000000e734e */ /* 0x001fe20000000000 */
[----:B------:R-:W-:Y:S02]  /*1eb0*/  MOV R9, 0x1f20 ;  /* 0x00001f2000097802 */ /* 0x000fe40000000f00 */
[----:B------:R-:W-:Y:S02]  /*1ec0*/  MOV R20, 0x1ea0 ;  /* 0x00001ea000147802 */ /* 0x000fe40000000f00 */
[----:B------:R-:W-:Y:S02]  /*1ed0*/  MOV R21, 0x0 ;  /* 0x0000000000157802 */ /* 0x000fe40000000f00 */
[----:B------:R-:W-:Y:S02]  /*1ee0*/  MOV R0, 0x0 ;  /* 0x0000000000007802 */ /* 0x000fe40000000f00 */
[----:B------:R-:W-:-:S04]  /*1ef0*/  IADD3 R20, P0, P1, -R20, R9, R14 ;  /* 0x0000000914147210 */ /* 0x000fc8000791e10e */
[----:B------:R-:W-:-:S04]  /*1f00*/  IADD3.X R21, ~R0, R21, R15, P0, P1 ;  /* 0x0000001500157210 */ /* 0x000fc800007e250f */
[----:B-1----:R-:W-:Y:S05]  /*1f10*/  CALL.ABS.NOINC R2 ;  /* 0x0000000002007343 */ /* 0x002fea0003c00000 */
.L_x_5:
[----:B------:R-:W-:-:S00]  /*1f20*/  BRA `(.L_x_5) ;  /* 0xfffffff000007947 */ /* 0x000fc0000383ffff */
[----:B------:R-:W-:-:S00]  /*1f30*/  NOP ;  /* 0x0000000000007918 */ /* 0x000fc00000000000 */
        /* <DEDUP_REMOVED lines=12> */
.L_x_6:


//--------------------- .nv.global.init           --------------------------
	.section	.nv.global.init,"aw",@progbits
.nv.global.init:
	.type		assertFunc_1,@object
	.size		assertFunc_1,(assertFunc_0 - assertFunc_1)
assertFunc_1:
        /*0000*/ 	.byte	0x75, 0x6e, 0x6b, 0x6e, 0x6f, 0x77, 0x6e, 0x00
	.type		assertFunc_0,@object
	.size		assertFunc_0,(_$_str - assertFunc_0)
assertFunc_0:
        /*0008*/ 	.byte	0x75, 0x6e, 0x6b, 0x6e, 0x6f, 0x77, 0x6e, 0x00
	.type		_$_str,@object
	.size		_$_str,(assertMessage_1 - _$_str)
_$_str:
        /*0010*/ 	.byte	0x5f, 0x5f, 0x43, 0x55, 0x44, 0x41, 0x5f, 0x46, 0x54, 0x5a, 0x00
	.type		assertMessage_1,@object
	.size		assertMessage_1,(assertMessage_0 - assertMessage_1)
assertMessage_1:
        /*001b*/ 	.byte	0x69, 0x6e, 0x64, 0x65, 0x78, 0x20, 0x6f, 0x75, 0x74, 0x20, 0x6f, 0x66, 0x20, 0x62, 0x6f, 0x75
        /*002b*/ 	.byte	0x6e, 0x64, 0x73, 0x3a, 0x20, 0x30, 0x20, 0x3c, 0x3d, 0x20, 0x74, 0x6d, 0x70, 0x31, 0x31, 0x20
        /*003b*/ 	.byte	0x3c, 0x20, 0x37, 0x37, 0x00
	.type		assertMessage_0,@object
	.size		assertMessage_0,(assertFile_0 - assertMessage_0)
assertMessage_0:
        /*0040*/ 	.byte	0x69, 0x6e, 0x64, 0x65, 0x78, 0x20, 0x6f, 0x75, 0x74, 0x20, 0x6f, 0x66, 0x20, 0x62, 0x6f, 0x75
        /*0050*/ 	.byte	0x6e, 0x64, 0x73, 0x3a, 0x20, 0x30, 0x20, 0x3c, 0x3d, 0x20, 0x74, 0x6d, 0x70, 0x34, 0x20, 0x3c
        /*0060*/ 	.byte	0x20, 0x34, 0x39, 0x34, 0x30, 0x38, 0x00
	.type		assertFile_0,@object
	.size		assertFile_0,(assertFile_1 - assertFile_0)
assertFile_0:
        /*0067*/ 	.byte	0x2f, 0x74, 0x6d, 0x70, 0x2f, 0x74, 0x6f, 0x72, 0x63, 0x68, 0x69, 0x6e, 0x64, 0x75, 0x63, 0x74
        /*0077*/ 	.byte	0x6f, 0x72, 0x5f, 0x72, 0x6f, 0x6f, 0x74, 0x2f, 0x76, 0x74, 0x2f, 0x63, 0x76, 0x74, 0x69, 0x37
        /*0087*/ 	.byte	0x6e, 0x35, 0x6b, 0x32, 0x72, 0x32, 0x7a, 0x70, 0x76, 0x77, 0x65, 0x66, 0x6b, 0x71, 0x78, 0x6a
        /*0097*/ 	.byte	0x6c, 0x72, 0x6f, 0x6e, 0x35, 0x35, 0x6b, 0x77, 0x62, 0x37, 0x73, 0x73, 0x6a, 0x62, 0x6d, 0x32
        /*00a7*/ 	.byte	0x34, 0x75, 0x63, 0x63, 0x65, 0x7a, 0x62, 0x66, 0x79, 0x67, 0x6b, 0x75, 0x64, 0x62, 0x62, 0x2e
        /*00b7*/ 	.byte	0x70, 0x79, 0x00
	.type		assertFile_1,@object
	.size		assertFile_1,(.L_1 - assertFile_1)
assertFile_1:
        /*00ba*/ 	.byte	0x2f, 0x74, 0x6d, 0x70, 0x2f, 0x74, 0x6f, 0x72, 0x63, 0x68, 0x69, 0x6e, 0x64, 0x75, 0x63, 0x74
        /*00ca*/ 	.byte	0x6f, 0x72, 0x5f, 0x72, 0x6f, 0x6f, 0x74, 0x2f, 0x76, 0x74, 0x2f, 0x63, 0x76, 0x74, 0x69, 0x37
        /*00da*/ 	.byte	0x6e, 0x35, 0x6b, 0x32, 0x72, 0x32, 0x7a, 0x70, 0x76, 0x77, 0x65, 0x66, 0x6b, 0x71, 0x78, 0x6a
        /*00ea*/ 	.byte	0x6c, 0x72, 0x6f, 0x6e, 0x35, 0x35, 0x6b, 0x77, 0x62, 0x37, 0x73, 0x73, 0x6a, 0x62, 0x6d, 0x32
        /*00fa*/ 	.byte	0x34, 0x75, 0x63, 0x63, 0x65, 0x7a, 0x62, 0x66, 0x79, 0x67, 0x6b, 0x75, 0x64, 0x62, 0x62, 0x2e
        /*010a*/ 	.byte	0x70, 0x79, 0x00
.L_1:


//--------------------- SYMBOLS --------------------------

	.type		__assertfail,@function
